def matmul_kernel(
    a_ptr,
    b_ptr,
    c_ptr,
    M,
    N,
    K,
    stride_am,
    stride_ak,
    stride_bk,
    stride_bn,
    stride_cm,
    stride_cn,
    BLOCK_M: tl.constexpr,
    BLOCK_N: tl.constexpr,
    BLOCK_K: tl.constexpr,
    GROUP_M: tl.constexpr,
):
    pid = tl.program_id(axis=0)
    num_pid_m = tl.cdiv(M, BLOCK_M)
    num_pid_n = tl.cdiv(N, BLOCK_N)
    num_pid_in_group = GROUP_M * num_pid_n
    group_id = pid // num_pid_in_group
    first_pid_m = group_id * GROUP_M
    group_size_m = min(num_pid_m - first_pid_m, GROUP_M)
    pid_m = first_pid_m + ((pid % num_pid_in_group) % group_size_m)
    pid_n = (pid % num_pid_in_group) // group_size_m

    offs_am = (pid_m * BLOCK_M + tl.arange(0, BLOCK_M)) % M
    offs_bn = (pid_n * BLOCK_N + tl.arange(0, BLOCK_N)) % N
    offs_k = tl.arange(0, BLOCK_K)
    a_ptrs = a_ptr + offs_am[:, None] * stride_am + offs_k[None, :] * stride_ak
    b_ptrs = b_ptr + offs_k[:, None] * stride_bk + offs_bn[None, :] * stride_bn

    acc = tl.zeros((BLOCK_M, BLOCK_N), dtype=tl.float32)
    for kk in range(0, tl.cdiv(K, BLOCK_K)):
        a = tl.load(a_ptrs, mask=offs_k[None, :] < K - kk * BLOCK_K, other=0.0)
        b = tl.load(b_ptrs, mask=offs_k[:, None] < K - kk * BLOCK_K, other=0.0)
        acc = tl.dot(a, b, acc)
        a_ptrs += BLOCK_K * stride_ak
        b_ptrs += BLOCK_K * stride_bk

    c = acc.to(c_ptr.dtype.element_ty)
    offs_cm = pid_m * BLOCK_M + tl.arange(0, BLOCK_M)
    offs_cn = pid_n * BLOCK_N + tl.arange(0, BLOCK_N)
    c_ptrs = c_ptr + offs_cm[:, None] * stride_cm + offs_cn[None, :] * stride_cn
    mask = (offs_cm[:, None] < M) & (offs_cn[None, :] < N)
    tl.store(c_ptrs, c, mask=mask)

# config = {"BLOCK_K": 32, "BLOCK_M": 64, "BLOCK_N": 512, "GROUP_M": 8, "arch": "sm_100", "dtype": "fp32", "num_ctas": 1, "num_stages": 3, "num_warps": 16}
# arch = sm_100


// ===== COMPILED SASS (sm_100a) =====

	.target	sm_100a

	.elftype	@"ET_EXEC"


//--------------------- .note.nv.tkinfo           --------------------------
	.section	.note.nv.tkinfo,"",@"SHT_NOTE"
	.sectionflags	@"SHF_NOTE_NV_TKINFO"
	.tkinfo
        /*0018*/ 	.word	0x00000081
        /*0030*/ 	.string	""
        /*0030*/ 	.string	"ptxas-blackwell"
        /*0030*/ 	.string	"Cuda compilation tools, release 12.9, V12.9.86"
        /*0030*/ 	.string	"Build cuda_12.9.r12.9/compiler.36037853_0"
        /*0030*/ 	.string	"-v  -suppress-debug-info  -lineinfo  -arch sm_100a "



//--------------------- .note.nv.cuver            --------------------------
	.section	.note.nv.cuver,"",@"SHT_NOTE"
	.sectionflags	@"SHF_NOTE_NV_CUVER"
        /*0018*/ 	.short	0x0001
        /*001a*/ 	.short	0x0064
        /*001c*/ 	.short	0x0001
        /*001e*/ 	.short	0x0000
        /*0020*/ 	.short	0x0001
        /*0022*/ 	.short	0x0000


//--------------------- .nv.info                  --------------------------
	.section	.nv.info,"",@"SHT_CUDA_INFO"
	.align	4


	//----- nvinfo : EIATTR_REGCOUNT
	.align		4
        /*0000*/ 	.byte	0x04, 0x2f
        /*0002*/ 	.short	(.L_1 - .L_0)
	.align		4
.L_0:
        /*0004*/ 	.word	index@(matmul_kernel)
        /*0008*/ 	.word	0x00000080


	//----- nvinfo : EIATTR_FRAME_SIZE
	.align		4
.L_1:
        /*000c*/ 	.byte	0x04, 0x11
        /*000e*/ 	.short	(.L_3 - .L_2)
	.align		4
.L_2:
        /*0010*/ 	.word	index@(matmul_kernel)
        /*0014*/ 	.word	0x00000160


	//----- nvinfo : EIATTR_MIN_STACK_SIZE
	.align		4
.L_3:
        /*0018*/ 	.byte	0x04, 0x12
        /*001a*/ 	.short	(.L_5 - .L_4)
	.align		4
.L_4:
        /*001c*/ 	.word	index@(matmul_kernel)
        /*0020*/ 	.word	0x00000160
.L_5:


//--------------------- .nv.info.matmul_kernel    --------------------------
	.section	.nv.info.matmul_kernel,"",@"SHT_CUDA_INFO"
	.sectionflags	@""
	.align	4


	//----- nvinfo : EIATTR_CUDA_API_VERSION
	.align		4
        /*0000*/ 	.byte	0x04, 0x37
        /*0002*/ 	.short	(.L_7 - .L_6)
.L_6:
        /*0004*/ 	.word	0x00000081


	//----- nvinfo : EIATTR_KPARAM_INFO
	.align		4
.L_7:
        /*0008*/ 	.byte	0x04, 0x17
        /*000a*/ 	.short	(.L_9 - .L_8)
.L_8:
        /*000c*/ 	.word	0x00000000
        /*0010*/ 	.short	0x000d
        /*0012*/ 	.short	0x0048
        /*0014*/ 	.byte	0x00, 0xf4, 0x21, 0x00


	//----- nvinfo : EIATTR_KPARAM_INFO
	.align		4
.L_9:
        /*0018*/ 	.byte	0x04, 0x17
        /*001a*/ 	.short	(.L_11 - .L_10)
.L_10:
        /*001c*/ 	.word	0x00000000
        /*0020*/ 	.short	0x000c
        /*0022*/ 	.short	0x0040
        /*0024*/ 	.byte	0x00, 0xf4, 0x21, 0x00


	//----- nvinfo : EIATTR_KPARAM_INFO
	.align		4
.L_11:
        /*0028*/ 	.byte	0x04, 0x17
        /*002a*/ 	.short	(.L_13 - .L_12)
.L_12:
        /*002c*/ 	.word	0x00000000
        /*0030*/ 	.short	0x000b
        /*0032*/ 	.short	0x0038
        /*0034*/ 	.byte	0x00, 0xf0, 0x11, 0x00


	//----- nvinfo : EIATTR_KPARAM_INFO
	.align		4
.L_13:
        /*0038*/ 	.byte	0x04, 0x17
        /*003a*/ 	.short	(.L_15 - .L_14)
.L_14:
        /*003c*/ 	.word	0x00000000
        /*0040*/ 	.short	0x000a
        /*0042*/ 	.short	0x0034
        /*0044*/ 	.byte	0x00, 0xf0, 0x11, 0x00


	//----- nvinfo : EIATTR_KPARAM_INFO
	.align		4
.L_15:
        /*0048*/ 	.byte	0x04, 0x17
        /*004a*/ 	.short	(.L_17 - .L_16)
.L_16:
        /*004c*/ 	.word	0x00000000
        /*0050*/ 	.short	0x0009
        /*0052*/ 	.short	0x0030
        /*0054*/ 	.byte	0x00, 0xf0, 0x11, 0x00


	//----- nvinfo : EIATTR_KPARAM_INFO
	.align		4
.L_17:
        /*0058*/ 	.byte	0x04, 0x17
        /*005a*/ 	.short	(.L_19 - .L_18)
.L_18:
        /*005c*/ 	.word	0x00000000
        /*0060*/ 	.short	0x0008
        /*0062*/ 	.short	0x002c
        /*0064*/ 	.byte	0x00, 0xf0, 0x11, 0x00


	//----- nvinfo : EIATTR_KPARAM_INFO
	.align		4
.L_19:
        /*0068*/ 	.byte	0x04, 0x17
        /*006a*/ 	.short	(.L_21 - .L_20)
.L_20:
        /*006c*/ 	.word	0x00000000
        /*0070*/ 	.short	0x0007
        /*0072*/ 	.short	0x0028
        /*0074*/ 	.byte	0x00, 0xf0, 0x11, 0x00


	//----- nvinfo : EIATTR_KPARAM_INFO
	.align		4
.L_21:
        /*0078*/ 	.byte	0x04, 0x17
        /*007a*/ 	.short	(.L_23 - .L_22)
.L_22:
        /*007c*/ 	.word	0x00000000
        /*0080*/ 	.short	0x0006
        /*0082*/ 	.short	0x0024
        /*0084*/ 	.byte	0x00, 0xf0, 0x11, 0x00


	//----- nvinfo : EIATTR_KPARAM_INFO
	.align		4
.L_23:
        /*0088*/ 	.byte	0x04, 0x17
        /*008a*/ 	.short	(.L_25 - .L_24)
.L_24:
        /*008c*/ 	.word	0x00000000
        /*0090*/ 	.short	0x0005
        /*0092*/ 	.short	0x0020
        /*0094*/ 	.byte	0x00, 0xf0, 0x11, 0x00


	//----- nvinfo : EIATTR_KPARAM_INFO
	.align		4
.L_25:
        /*0098*/ 	.byte	0x04, 0x17
        /*009a*/ 	.short	(.L_27 - .L_26)
.L_26:
        /*009c*/ 	.word	0x00000000
        /*00a0*/ 	.short	0x0004
        /*00a2*/ 	.short	0x001c
        /*00a4*/ 	.byte	0x00, 0xf0, 0x11, 0x00


	//----- nvinfo : EIATTR_KPARAM_INFO
	.align		4
.L_27:
        /*00a8*/ 	.byte	0x04, 0x17
        /*00aa*/ 	.short	(.L_29 - .L_28)
.L_28:
        /*00ac*/ 	.word	0x00000000
        /*00b0*/ 	.short	0x0003
        /*00b2*/ 	.short	0x0018
        /*00b4*/ 	.byte	0x00, 0xf0, 0x11, 0x00


	//----- nvinfo : EIATTR_KPARAM_INFO
	.align		4
.L_29:
        /*00b8*/ 	.byte	0x04, 0x17
        /*00ba*/ 	.short	(.L_31 - .L_30)
.L_30:
        /*00bc*/ 	.word	0x00000000
        /*00c0*/ 	.short	0x0002
        /*00c2*/ 	.short	0x0010
        /*00c4*/ 	.byte	0x00, 0xf4, 0x21, 0x00


	//----- nvinfo : EIATTR_KPARAM_INFO
	.align		4
.L_31:
        /*00c8*/ 	.byte	0x04, 0x17
        /*00ca*/ 	.short	(.L_33 - .L_32)
.L_32:
        /*00cc*/ 	.word	0x00000000
        /*00d0*/ 	.short	0x0001
        /*00d2*/ 	.short	0x0008
        /*00d4*/ 	.byte	0x00, 0xf4, 0x21, 0x00


	//----- nvinfo : EIATTR_KPARAM_INFO
	.align		4
.L_33:
        /*00d8*/ 	.byte	0x04, 0x17
        /*00da*/ 	.short	(.L_35 - .L_34)
.L_34:
        /*00dc*/ 	.word	0x00000000
        /*00e0*/ 	.short	0x0000
        /*00e2*/ 	.short	0x0000
        /*00e4*/ 	.byte	0x00, 0xf4, 0x21, 0x00


	//----- nvinfo : EIATTR_SPARSE_MMA_MASK
	.align		4
.L_35:
        /*00e8*/ 	.byte	0x03, 0x50
        /*00ea*/ 	.short	0x0000


	//----- nvinfo : EIATTR_MAXREG_COUNT
	.align		4
        /*00ec*/ 	.byte	0x03, 0x1b
        /*00ee*/ 	.short	0x0080


	//----- nvinfo : EIATTR_NUM_BARRIERS
	.align		4
        /*00f0*/ 	.byte	0x02, 0x4c
        /*00f2*/ 	.byte	0x01
	.zero		1


	//----- nvinfo : EIATTR_ANNOTATIONS
	.align		4
        /*00f4*/ 	.byte	0x04, 0x55
        /*00f6*/ 	.short	(.L_37 - .L_36)


	//   ....[0]....
.L_36:
        /*00f8*/ 	.word	0x00000001
        /*00fc*/ 	.byte	0xc0, 0x06, 0x00, 0x00, 0x01, 0x00, 0x00, 0x00, 0x60, 0x19, 0x00, 0x00, 0x01, 0x00, 0x00, 0x00
        /* <DEDUP_REMOVED lines=121> */
        /*089c*/ 	.byte	0x20, 0x6a, 0x00, 0x00, 0x01, 0x00, 0x00, 0x00, 0x70, 0x6e, 0x00, 0x00


	//----- nvinfo : EIATTR_VRC_CTA_INIT_COUNT
	.align		4
.L_37:
        /*08a8*/ 	.byte	0x02, 0x4a
	.zero		1
	.zero		1


	//----- nvinfo : EIATTR_EXIT_INSTR_OFFSETS
	.align		4
        /*08ac*/ 	.byte	0x04, 0x1c
        /*08ae*/ 	.short	(.L_39 - .L_38)


	//   ....[0]....
.L_38:
        /*08b0*/ 	.word	0x000089b0


	//   ....[1]....
        /*08b4*/ 	.word	0x000089d0


	//----- nvinfo : EIATTR_REQNTID
	.align		4
.L_39:
        /*08b8*/ 	.byte	0x04, 0x10
        /*08ba*/ 	.short	(.L_41 - .L_40)
.L_40:
        /*08bc*/ 	.word	0x00000200
        /*08c0*/ 	.word	0x00000001
        /*08c4*/ 	.word	0x00000001


	//----- nvinfo : EIATTR_CBANK_PARAM_SIZE
	.align		4
.L_41:
        /*08c8*/ 	.byte	0x03, 0x19
        /*08ca*/ 	.short	0x0050


	//----- nvinfo : EIATTR_PARAM_CBANK
	.align		4
        /*08cc*/ 	.byte	0x04, 0x0a
        /*08ce*/ 	.short	(.L_43 - .L_42)
	.align		4
.L_42:
        /*08d0*/ 	.word	index@(.nv.constant0.matmul_kernel)
        /*08d4*/ 	.short	0x0380
        /*08d6*/ 	.short	0x0050


	//----- nvinfo : EIATTR_SW_WAR
	.align		4
.L_43:
        /*08d8*/ 	.byte	0x04, 0x36
        /*08da*/ 	.short	(.L_45 - .L_44)
.L_44:
        /*08dc*/ 	.word	0x00000008
.L_45:


//--------------------- .nv.compat                --------------------------
	.section	.nv.compat,"",@"SHT_CUDA_COMPAT_INFO"
	.align	4
        /*0000*/ 	.byte	0x02, 0x02, 0x01, 0x00, 0x02, 0x05, 0x05, 0x00, 0x02, 0x03, 0x00, 0x00, 0x02, 0x06, 0x01, 0x00


//--------------------- .nv.callgraph             --------------------------
	.section	.nv.callgraph,"",@"SHT_CUDA_CALLGRAPH"
	.align	4
	.sectionentsize	8
	.align		4
        /*0000*/ 	.word	0x00000000
	.align		4
        /*0004*/ 	.word	0xffffffff
	.align		4
        /*0008*/ 	.word	0x00000000
	.align		4
        /*000c*/ 	.word	0xfffffffe
	.align		4
        /*0010*/ 	.word	0x00000000
	.align		4
        /*0014*/ 	.word	0xfffffffd
	.align		4
        /*0018*/ 	.word	0x00000000
	.align		4
        /*001c*/ 	.word	0xfffffffc


//--------------------- .text.matmul_kernel       --------------------------
	.section	.text.matmul_kernel,"ax",@progbits
	.align	128
        .global         matmul_kernel
        .type           matmul_kernel,@function
        .size           matmul_kernel,(.L_x_3 - matmul_kernel)
        .other          matmul_kernel,@"STO_CUDA_ENTRY STV_DEFAULT"
matmul_kernel:
.text.matmul_kernel:
[----:B------:R-:W1:Y:S08]  /*0000*/  LDC R1, c[0x0][0x37c] ;  /* 0x0000df00ff017b82 */ /* 0x000e700000000800 */
[----:B------:R-:W2:Y:S01]  /*0010*/  LDC.64 R108, c[0x0][0x398] ;  /* 0x0000e600ff6c7b82 */ /* 0x000ea20000000a00 */
[----:B------:R-:W3:Y:S01]  /*0020*/  S2R R5, SR_CTAID.X ;  /* 0x0000000000057919 */ /* 0x000ee20000002500 */
[----:B-1----:R-:W-:Y:S01]  /*0030*/  VIADD R1, R1, 0xfffffea0 ;  /* 0xfffffea001017836 */ /* 0x002fe20000000000 */
[----:B------:R-:W1:Y:S01]  /*0040*/  LDCU.128 UR12, c[0x0][0x380] ;  /* 0x00007000ff0c77ac */ /* 0x000e620008000c00 */
[----:B------:R-:W-:Y:S01]  /*0050*/  CS2R R104, SRZ ;  /* 0x0000000000687805 */ /* 0x000fe2000001ff00 */
[----:B------:R-:W4:Y:S01]  /*0060*/  S2R R52, SR_TID.X ;  /* 0x0000000000347919 */ /* 0x000f220000002100 */
[----:B------:R-:W-:Y:S01]  /*0070*/  CS2R R106, SRZ ;  /* 0x00000000006a7805 */ /* 0x000fe2000001ff00 */
[----:B------:R-:W5:Y:S01]  /*0080*/  LDCU UR4, c[0x0][0x3b0] ;  /* 0x00007600ff0477ac */ /* 0x000f620008000800 */
[----:B------:R-:W1:Y:S01]  /*0090*/  LDC.64 R82, c[0x0][0x3a8] ;  /* 0x0000ea00ff527b82 */ /* 0x000e620000000a00 */
[----:B------:R-:W-:Y:S01]  /*00a0*/  CS2R R102, SRZ ;  /* 0x0000000000667805 */ /* 0x000fe2000001ff00 */
[----:B------:R-:W1:Y:S06]  /*00b0*/  LDCU.64 UR10, c[0x0][0x358] ;  /* 0x00006b00ff0a77ac */ /* 0x000e6c0008000a00 */
[----:B------:R-:W1:Y:S01]  /*00c0*/  S2UR UR5, SR_CgaCtaId ;  /* 0x00000000000579c3 */ /* 0x000e620000008800 */
[----:B--2---:R-:W-:-:S05]  /*00d0*/  VIADD R0, R109, 0x1ff ;  /* 0x000001ff6d007836 */ /* 0x004fca0000000000 */
[----:B------:R-:W-:-:S04]  /*00e0*/  SHF.R.S32.HI R3, RZ, 0x1f, R0 ;  /* 0x0000001fff037819 */ /* 0x000fc80000011400 */
[----:B------:R-:W-:Y:S02]  /*00f0*/  LEA.HI R3, R3, R0, RZ, 0x9 ;  /* 0x0000000003037211 */ /* 0x000fe400078f48ff */
[----:B---3--:R-:W-:Y:S02]  /*0100*/  IABS R8, R5 ;  /* 0x0000000500087213 */ /* 0x008fe40000000000 */
[----:B------:R-:W-:Y:S02]  /*0110*/  SHF.R.S32.HI R3, RZ, 0x9, R3 ;  /* 0x00000009ff037819 */ /* 0x000fe40000011403 */
[C---:B----4-:R-:W-:Y:S02]  /*0120*/  LEA.HI R85, R52.reuse, 0x8, RZ, 0x1a ;  /* 0x0000000834557811 */ /* 0x050fe400078fd0ff */
[C---:B------:R-:W-:Y:S01]  /*0130*/  LEA.HI R99, R52.reuse, 0x18, RZ, 0x1a ;  /* 0x0000001834637811 */ /* 0x040fe200078fd0ff */
[----:B------:R-:W-:Y:S01]  /*0140*/  IMAD.SHL.U32 R4, R3, 0x8, RZ ;  /* 0x0000000803047824 */ /* 0x000fe200078e00ff */
[----:B------:R-:W-:-:S04]  /*0150*/  LOP3.LUT R98, R52, 0x1f, RZ, 0xc0, !PT ;  /* 0x0000001f34627812 */ /* 0x000fc800078ec0ff */
[-C--:B------:R-:W-:Y:S02]  /*0160*/  IABS R7, R4.reuse ;  /* 0x0000000400077213 */ /* 0x080fe40000000000 */
[----:B------:R-:W-:Y:S02]  /*0170*/  IABS R10, R4 ;  /* 0x00000004000a7213 */ /* 0x000fe40000000000 */
[----:B------:R-:W2:Y:S08]  /*0180*/  I2F.RP R0, R7 ;  /* 0x0000000700007306 */ /* 0x000eb00000209400 */
[----:B--2---:R-:W2:Y:S02]  /*0190*/  MUFU.RCP R0, R0 ;  /* 0x0000000000007308 */ /* 0x004ea40000001000 */
[----:B--2---:R-:W-:-:S02]  /*01a0*/  VIADD R2, R0, 0xffffffe ;  /* 0x0ffffffe00027836 */ /* 0x004fc40000000000 */
[----:B------:R-:W-:Y:S01]  /*01b0*/  IMAD.MOV R0, RZ, RZ, -R10 ;  /* 0x000000ffff007224 */ /* 0x000fe200078e0a0a */
[----:B------:R-:W-:-:S03]  /*01c0*/  SHF.R.U32.HI R10, RZ, 0x1, R52 ;  /* 0x00000001ff0a7819 */ /* 0x000fc60000011634 */
[----:B------:R2:W3:Y:S02]  /*01d0*/  F2I.FTZ.U32.TRUNC.NTZ R3, R2 ;  /* 0x0000000200037305 */ /* 0x0004e4000021f000 */
[----:B--2---:R-:W-:Y:S02]  /*01e0*/  IMAD.MOV.U32 R2, RZ, RZ, RZ ;  /* 0x000000ffff027224 */ /* 0x004fe400078e00ff */
[----:B---3--:R-:W-:-:S04]  /*01f0*/  IMAD.MOV R6, RZ, RZ, -R3 ;  /* 0x000000ffff067224 */ /* 0x008fc800078e0a03 */
[----:B------:R-:W-:Y:S02]  /*0200*/  IMAD R9, R6, R7, RZ ;  /* 0x0000000706097224 */ /* 0x000fe400078e02ff */
[----:B------:R-:W-:Y:S01]  /*0210*/  IMAD.MOV.U32 R6, RZ, RZ, R8 ;  /* 0x000000ffff067224 */ /* 0x000fe200078e0008 */
[----:B------:R-:W-:Y:S01]  /*0220*/  IABS R8, R109 ;  /* 0x0000006d00087213 */ /* 0x000fe20000000000 */
[----:B------:R-:W-:-:S06]  /*0230*/  IMAD.HI.U32 R3, R3, R9, R2 ;  /* 0x0000000903037227 */ /* 0x000fcc00078e0002 */
[----:B------:R-:W-:-:S04]  /*0240*/  IMAD.HI.U32 R3, R3, R6, RZ ;  /* 0x0000000603037227 */ /* 0x000fc800078e00ff */
[----:B------:R-:W-:-:S05]  /*0250*/  IMAD R0, R3, R0, R6 ;  /* 0x0000000003007224 */ /* 0x000fca00078e0206 */
[----:B------:R-:W-:-:S13]  /*0260*/  ISETP.GT.U32.AND P1, PT, R7, R0, PT ;  /* 0x000000000700720c */ /* 0x000fda0003f24070 */
[----:B------:R-:W-:Y:S02]  /*0270*/  @!P1 IMAD.IADD R0, R0, 0x1, -R7 ;  /* 0x0000000100009824 */ /* 0x000fe400078e0a07 */
[----:B------:R-:W-:Y:S01]  /*0280*/  @!P1 VIADD R3, R3, 0x1 ;  /* 0x0000000103039836 */ /* 0x000fe20000000000 */
[----:B------:R-:W-:Y:S02]  /*0290*/  ISETP.NE.AND P1, PT, R4, RZ, PT ;  /* 0x000000ff0400720c */ /* 0x000fe40003f25270 */
[----:B------:R-:W-:Y:S02]  /*02a0*/  ISETP.GE.U32.AND P0, PT, R0, R7, PT ;  /* 0x000000070000720c */ /* 0x000fe40003f06070 */
[----:B------:R-:W-:-:S04]  /*02b0*/  LOP3.LUT R0, R5, R4, RZ, 0x3c, !PT ;  /* 0x0000000405007212 */ /* 0x000fc800078e3cff */
[----:B------:R-:W-:Y:S01]  /*02c0*/  ISETP.GE.AND P2, PT, R0, RZ, PT ;  /* 0x000000ff0000720c */ /* 0x000fe20003f46270 */
[----:B------:R-:W-:-:S06]  /*02d0*/  VIADD R0, R108, 0x3f ;  /* 0x0000003f6c007836 */ /* 0x000fcc0000000000 */
[----:B------:R-:W-:-:S04]  /*02e0*/  @P0 VIADD R3, R3, 0x1 ;  /* 0x0000000103030836 */ /* 0x000fc80000000000 */
[----:B------:R-:W-:Y:S01]  /*02f0*/  IMAD.MOV.U32 R2, RZ, RZ, R3 ;  /* 0x000000ffff027224 */ /* 0x000fe200078e0003 */
[----:B------:R-:W-:-:S03]  /*0300*/  SHF.R.S32.HI R3, RZ, 0x1f, R0 ;  /* 0x0000001fff037819 */ /* 0x000fc60000011400 */
[----:B------:R-:W-:Y:S01]  /*0310*/  @!P2 IMAD.MOV R2, RZ, RZ, -R2 ;  /* 0x000000ffff02a224 */ /* 0x000fe200078e0a02 */
[----:B------:R-:W-:Y:S02]  /*0320*/  @!P1 LOP3.LUT R2, RZ, R4, RZ, 0x33, !PT ;  /* 0x00000004ff029212 */ /* 0x000fe400078e33ff */
[----:B------:R-:W-:-:S03]  /*0330*/  LEA.HI R3, R3, R0, RZ, 0x6 ;  /* 0x0000000003037211 */ /* 0x000fc600078f30ff */
[----:B------:R-:W-:Y:S02]  /*0340*/  IMAD.SHL.U32 R12, R2, 0x8, RZ ;  /* 0x00000008020c7824 */ /* 0x000fe400078e00ff */
[----:B------:R-:W-:-:S03]  /*0350*/  IMAD.MOV R2, RZ, RZ, -R2 ;  /* 0x000000ffff027224 */ /* 0x000fc600078e0a02 */
[----:B------:R-:W-:Y:S01]  /*0360*/  LEA.HI.SX32 R3, R3, -R12, 0x1a ;  /* 0x8000000c03037211 */ /* 0x000fe200078fd2ff */
[----:B------:R-:W-:Y:S02]  /*0370*/  IMAD R15, R4, R2, R5 ;  /* 0x00000002040f7224 */ /* 0x000fe400078e0205 */
[----:B------:R-:W-:Y:S01]  /*0380*/  IMAD.MOV.U32 R2, RZ, RZ, RZ ;  /* 0x000000ffff027224 */ /* 0x000fe200078e00ff */
[----:B------:R-:W-:Y:S02]  /*0390*/  VIMNMX R14, PT, PT, R3, 0x8, PT ;  /* 0x00000008030e7848 */ /* 0x000fe40003fe0100 */
[----:B------:R-:W-:Y:S02]  /*03a0*/  IABS R4, R15 ;  /* 0x0000000f00047213 */ /* 0x000fe40000000000 */
[----:B------:R-:W-:-:S04]  /*03b0*/  IABS R7, R14 ;  /* 0x0000000e00077213 */ /* 0x000fc80000000000 */
[----:B------:R-:W2:Y:S08]  /*03c0*/  I2F.RP R0, R7 ;  /* 0x0000000700007306 */ /* 0x000eb00000209400 */
[----:B--2---:R-:W2:Y:S02]  /*03d0*/  MUFU.RCP R0, R0 ;  /* 0x0000000000007308 */ /* 0x004ea40000001000 */
[----:B--2---:R-:W-:-:S06]  /*03e0*/  VIADD R3, R0, 0xffffffe ;  /* 0x0ffffffe00037836 */ /* 0x004fcc0000000000 */
[----:B------:R-:W2:Y:S02]  /*03f0*/  F2I.FTZ.U32.TRUNC.NTZ R3, R3 ;  /* 0x0000000300037305 */ /* 0x000ea4000021f000 */
[----:B--2---:R-:W-:-:S04]  /*0400*/  IMAD.MOV R6, RZ, RZ, -R3 ;  /* 0x000000ffff067224 */ /* 0x004fc800078e0a03 */
[----:B------:R-:W-:Y:S01]  /*0410*/  IMAD R5, R6, R7, RZ ;  /* 0x0000000706057224 */ /* 0x000fe200078e02ff */
[----:B------:R-:W-:-:S03]  /*0420*/  IABS R6, R14 ;  /* 0x0000000e00067213 */ /* 0x000fc60000000000 */
[----:B------:R-:W-:-:S04]  /*0430*/  IMAD.HI.U32 R0, R3, R5, R2 ;  /* 0x0000000503007227 */ /* 0x000fc800078e0002 */
[----:B------:R-:W-:Y:S02]  /*0440*/  IMAD.MOV R5, RZ, RZ, -R6 ;  /* 0x000000ffff057224 */ /* 0x000fe400078e0a06 */
[----:B------:R-:W-:-:S04]  /*0450*/  IMAD.HI.U32 R3, R0, R4, RZ ;  /* 0x0000000400037227 */ /* 0x000fc800078e00ff */
[----:B------:R-:W-:Y:S01]  /*0460*/  IMAD.MOV.U32 R2, RZ, RZ, R8 ;  /* 0x000000ffff027224 */ /* 0x000fe200078e0008 */
[----:B------:R-:W-:Y:S01]  /*0470*/  IABS R8, R108 ;  /* 0x0000006c00087213 */ /* 0x000fe20000000000 */
[----:B------:R-:W-:Y:S02]  /*0480*/  IMAD R4, R3, R5, R4 ;  /* 0x0000000503047224 */ /* 0x000fe400078e0204 */
[----:B------:R-:W2:Y:S02]  /*0490*/  I2F.RP R6, R2 ;  /* 0x0000000200067306 */ /* 0x000ea40000209400 */
[----:B------:R-:W-:Y:S01]  /*04a0*/  IMAD.MOV.U32 R0, RZ, RZ, R8 ;  /* 0x000000ffff007224 */ /* 0x000fe200078e0008 */
[----:B------:R-:W-:-:S05]  /*04b0*/  ISETP.GT.U32.AND P1, PT, R7, R4, PT ;  /* 0x000000040700720c */ /* 0x000fca0003f24070 */
[----:B------:R-:W3:Y:S08]  /*04c0*/  I2F.RP R5, R0 ;  /* 0x0000000000057306 */ /* 0x000ef00000209400 */
[----:B--2---:R-:W2:Y:S01]  /*04d0*/  MUFU.RCP R6, R6 ;  /* 0x0000000600067308 */ /* 0x004ea20000001000 */
[----:B------:R-:W-:Y:S02]  /*04e0*/  @!P1 IMAD.IADD R4, R4, 0x1, -R7 ;  /* 0x0000000104049824 */ /* 0x000fe400078e0a07 */
[----:B------:R-:W-:Y:S01]  /*04f0*/  @!P1 VIADD R3, R3, 0x1 ;  /* 0x0000000103039836 */ /* 0x000fe20000000000 */
[----:B------:R-:W-:-:S02]  /*0500*/  ISETP.NE.AND P1, PT, R14, RZ, PT ;  /* 0x000000ff0e00720c */ /* 0x000fc40003f25270 */
[----:B------:R-:W-:Y:S02]  /*0510*/  ISETP.GE.U32.AND P0, PT, R4, R7, PT ;  /* 0x000000070400720c */ /* 0x000fe40003f06070 */
[----:B------:R-:W-:Y:S01]  /*0520*/  LOP3.LUT R4, R15, R14, RZ, 0x3c, !PT ;  /* 0x0000000e0f047212 */ /* 0x000fe200078e3cff */
[----:B---3--:R-:W3:Y:S01]  /*0530*/  MUFU.RCP R5, R5 ;  /* 0x0000000500057308 */ /* 0x008ee20000001000 */
[----:B------:R-:W-:Y:S02]  /*0540*/  SHF.R.U32.HI R7, RZ, 0x5, R52 ;  /* 0x00000005ff077819 */ /* 0x000fe40000011634 */
[----:B------:R-:W-:Y:S02]  /*0550*/  ISETP.GE.AND P2, PT, R4, RZ, PT ;  /* 0x000000ff0400720c */ /* 0x000fe40003f46270 */
[----:B------:R-:W-:Y:S01]  /*0560*/  SGXT.U32 R7, R7, 0x4 ;  /* 0x000000040707781a */ /* 0x000fe20000000000 */
[----:B--2---:R-:W-:-:S04]  /*0570*/  VIADD R8, R6, 0xffffffe ;  /* 0x0ffffffe06087836 */ /* 0x004fc80000000000 */
[----:B------:R-:W-:Y:S01]  /*0580*/  @P0 VIADD R3, R3, 0x1 ;  /* 0x0000000103030836 */ /* 0x000fe20000000000 */
[----:B------:R2:W4:Y:S03]  /*0590*/  F2I.FTZ.U32.TRUNC.NTZ R9, R8 ;  /* 0x0000000800097305 */ /* 0x000526000021f000 */
[----:B------:R-:W-:Y:S02]  /*05a0*/  IMAD.MOV.U32 R13, RZ, RZ, R3 ;  /* 0x000000ffff0d7224 */ /* 0x000fe400078e0003 */
[----:B------:R-:W-:Y:S02]  /*05b0*/  IMAD.SHL.U32 R3, R52, 0x4, RZ ;  /* 0x0000000434037824 */ /* 0x000fe400078e00ff */
[----:B------:R-:W-:Y:S01]  /*05c0*/  @!P2 IMAD.MOV R13, RZ, RZ, -R13 ;  /* 0x000000ffff0da224 */ /* 0x000fe200078e0a0d */
[----:B------:R-:W-:Y:S01]  /*05d0*/  @!P1 LOP3.LUT R13, RZ, R14, RZ, 0x33, !PT ;  /* 0x0000000eff0d9212 */ /* 0x000fe200078e33ff */
[----:B---3--:R-:W-:Y:S01]  /*05e0*/  VIADD R4, R5, 0xffffffe ;  /* 0x0ffffffe05047836 */ /* 0x008fe20000000000 */
[----:B------:R-:W-:Y:S01]  /*05f0*/  LOP3.LUT R3, R3, 0x7fc, RZ, 0xc0, !PT ;  /* 0x000007fc03037812 */ /* 0x000fe200078ec0ff */
[----:B--2---:R-:W-:-:S02]  /*0600*/  IMAD.MOV.U32 R8, RZ, RZ, RZ ;  /* 0x000000ffff087224 */ /* 0x004fc400078e00ff */
[----:B------:R-:W-:Y:S01]  /*0610*/  IMAD.SHL.U32 R16, R13, 0x200, RZ ;  /* 0x000002000d107824 */ /* 0x000fe200078e00ff */
[----:B------:R2:W3:Y:S01]  /*0620*/  F2I.FTZ.U32.TRUNC.NTZ R5, R4 ;  /* 0x0000000400057305 */ /* 0x0004e2000021f000 */
[----:B------:R-:W-:Y:S01]  /*0630*/  IMAD.MOV R13, RZ, RZ, -R13 ;  /* 0x000000ffff0d7224 */ /* 0x000fe200078e0a0d */
[C-C-:B------:R-:W-:Y:S01]  /*0640*/  LOP3.LUT R100, R3.reuse, 0x60, R10.reuse, 0x78, !PT ;  /* 0x0000006003647812 */ /* 0x140fe200078e780a */
[----:B----4-:R-:W-:Y:S01]  /*0650*/  IMAD.MOV R11, RZ, RZ, -R9 ;  /* 0x000000ffff0b7224 */ /* 0x010fe200078e0a09 */
[----:B------:R-:W-:Y:S01]  /*0660*/  LOP3.LUT R7, R16, R7, RZ, 0xfc, !PT ;  /* 0x0000000710077212 */ /* 0x000fe200078efcff */
[----:B------:R-:W-:Y:S01]  /*0670*/  IMAD R13, R14, R13, R15 ;  /* 0x0000000d0e0d7224 */ /* 0x000fe200078e020f */
[----:B------:R-:W-:Y:S01]  /*0680*/  LOP3.LUT R97, R3, 0x70, R10, 0x78, !PT ;  /* 0x0000007003617812 */ /* 0x000fe200078e780a */
[----:B------:R-:W-:Y:S01]  /*0690*/  IMAD R11, R11, R2, RZ ;  /* 0x000000020b0b7224 */ /* 0x000fe200078e02ff */
[----:B------:R-:W-:Y:S01]  /*06a0*/  LOP3.LUT R22, R7, 0x1f0, RZ, 0xfc, !PT ;  /* 0x000001f007167812 */ /* 0x000fe200078efcff */
[----:B--2---:R-:W-:Y:S01]  /*06b0*/  IMAD.MOV.U32 R4, RZ, RZ, RZ ;  /* 0x000000ffff047224 */ /* 0x004fe200078e00ff */
[----:B------:R2:W-:Y:S01]  /*06c0*/  STL [R1+0xc8], R16 ;  /* 0x0000c81001007387 */ /* 0x0005e20000100800 */
[----:B------:R-:W-:Y:S01]  /*06d0*/  IMAD.HI.U32 R6, R9, R11, R8 ;  /* 0x0000000b09067227 */ /* 0x000fe200078e0008 */
[----:B------:R-:W-:-:S02]  /*06e0*/  IABS R11, R7 ;  /* 0x00000007000b7213 */ /* 0x000fc40000000000 */
[----:B------:R-:W-:Y:S01]  /*06f0*/  IABS R8, R22 ;  /* 0x0000001600087213 */ /* 0x000fe20000000000 */
[----:B---3--:R-:W-:Y:S01]  /*0700*/  IMAD.MOV R9, RZ, RZ, -R5 ;  /* 0x000000ffff097224 */ /* 0x008fe200078e0a05 */
[C---:B------:R-:W-:Y:S01]  /*0710*/  LOP3.LUT R20, R7.reuse, 0x50, RZ, 0xfc, !PT ;  /* 0x0000005007147812 */ /* 0x040fe200078efcff */
[C---:B------:R-:W-:Y:S01]  /*0720*/  IMAD.HI.U32 R3, R6.reuse, R11, RZ ;  /* 0x0000000b06037227 */ /* 0x040fe200078e00ff */
[C---:B------:R-:W-:Y:S02]  /*0730*/  LOP3.LUT R18, R7.reuse, 0x40, RZ, 0xfc, !PT ;  /* 0x0000004007127812 */ /* 0x040fe400078efcff */
[----:B--2---:R-:W-:Y:S01]  /*0740*/  LOP3.LUT R16, R7, 0x30, RZ, 0xfc, !PT ;  /* 0x0000003007107812 */ /* 0x004fe200078efcff */
[----:B------:R-:W-:Y:S01]  /*0750*/  IMAD.MOV.U32 R15, RZ, RZ, R8 ;  /* 0x000000ffff0f7224 */ /* 0x000fe200078e0008 */
[----:B------:R-:W-:Y:S01]  /*0760*/  IABS R21, R20 ;  /* 0x0000001400157213 */ /* 0x000fe20000000000 */
[----:B------:R-:W-:Y:S01]  /*0770*/  IMAD R9, R9, R0, RZ ;  /* 0x0000000009097224 */ /* 0x000fe200078e02ff */
[----:B------:R-:W-:Y:S01]  /*0780*/  IABS R17, R16 ;  /* 0x0000001000117213 */ /* 0x000fe20000000000 */
[----:B------:R-:W-:Y:S01]  /*0790*/  IMAD.MOV R8, RZ, RZ, -R3 ;  /* 0x000000ffff087224 */ /* 0x000fe200078e0a03 */
[----:B------:R-:W-:Y:S01]  /*07a0*/  IABS R19, R18 ;  /* 0x0000001200137213 */ /* 0x000fe20000000000 */
[----:B------:R-:W-:Y:S01]  /*07b0*/  IMAD.HI.U32 R3, R6, R15, RZ ;  /* 0x0000000f06037227 */ /* 0x000fe200078e00ff */
[----:B------:R-:W-:-:S02]  /*07c0*/  LOP3.LUT R24, R7, 0xc0, RZ, 0xfc, !PT ;  /* 0x000000c007187812 */ /* 0x000fc400078efcff */
[----:B------:R-:W-:Y:S01]  /*07d0*/  LOP3.LUT R26, R7, 0xd0, RZ, 0xfc, !PT ;  /* 0x000000d0071a7812 */ /* 0x000fe200078efcff */
[----:B------:R-:W-:Y:S01]  /*07e0*/  IMAD.HI.U32 R5, R5, R9, R4 ;  /* 0x0000000905057227 */ /* 0x000fe200078e0004 */
[C---:B------:R-:W-:Y:S02]  /*07f0*/  LOP3.LUT R9, R7.reuse, 0x10, RZ, 0xfc, !PT ;  /* 0x0000001007097812 */ /* 0x040fe400078efcff */
[----:B------:R-:W-:Y:S01]  /*0800*/  LOP3.LUT R30, R7, 0xe0, RZ, 0xfc, !PT ;  /* 0x000000e0071e7812 */ /* 0x000fe200078efcff */
[----:B------:R-:W-:Y:S01]  /*0810*/  IMAD.MOV R3, RZ, RZ, -R3 ;  /* 0x000000ffff037224 */ /* 0x000fe200078e0a03 */
[----:B------:R-:W-:Y:S01]  /*0820*/  ISETP.GE.AND P0, PT, R9, RZ, PT ;  /* 0x000000ff0900720c */ /* 0x000fe20003f06270 */
[C---:B------:R-:W-:Y:S01]  /*0830*/  IMAD R4, R2.reuse, R8, R11 ;  /* 0x0000000802047224 */ /* 0x040fe200078e020b */
[----:B------:R-:W-:Y:S01]  /*0840*/  LOP3.LUT R8, R7, 0x20, RZ, 0xfc, !PT ;  /* 0x0000002007087812 */ /* 0x000fe200078efcff */
[----:B------:R-:W-:Y:S01]  /*0850*/  IMAD R15, R2, R3, R15 ;  /* 0x00000003020f7224 */ /* 0x000fe200078e020f */
[----:B------:R-:W-:Y:S01]  /*0860*/  IABS R9, R9 ;  /* 0x0000000900097213 */ /* 0x000fe20000000000 */
[----:B------:R-:W-:Y:S01]  /*0870*/  IMAD.IADD R13, R12, 0x1, R13 ;  /* 0x000000010c0d7824 */ /* 0x000fe200078e020d */
[----:B------:R-:W-:-:S02]  /*0880*/  IABS R11, R8 ;  /* 0x00000008000b7213 */ /* 0x000fc40000000000 */
[----:B------:R-:W-:Y:S01]  /*0890*/  ISETP.GT.U32.AND P3, PT, R2, R15, PT ;  /* 0x0000000f0200720c */ /* 0x000fe20003f64070 */
[----:B------:R-:W-:Y:S01]  /*08a0*/  IMAD.HI.U32 R3, R6, R9, RZ ;  /* 0x0000000906037227 */ /* 0x000fe200078e00ff */
[----:B------:R-:W-:Y:S02]  /*08b0*/  ISETP.GE.AND P5, PT, R8, RZ, PT ;  /* 0x000000ff0800720c */ /* 0x000fe40003fa6270 */
[----:B------:R-:W-:Y:S01]  /*08c0*/  ISETP.GT.U32.AND P1, PT, R2, R4, PT ;  /* 0x000000040200720c */ /* 0x000fe20003f24070 */
[----:B------:R-:W-:Y:S01]  /*08d0*/  IMAD.HI.U32 R8, R6, R11, RZ ;  /* 0x0000000b06087227 */ /* 0x000fe200078e00ff */
[C---:B------:R-:W-:Y:S02]  /*08e0*/  LOP3.LUT R32, R7.reuse, 0xf0, RZ, 0xfc, !PT ;  /* 0x000000f007207812 */ /* 0x040fe400078efcff */
[C---:B------:R-:W-:Y:S01]  /*08f0*/  LOP3.LUT R34, R7.reuse, 0x100, RZ, 0xfc, !PT ;  /* 0x0000010007227812 */ /* 0x040fe200078efcff */
[----:B------:R-:W-:Y:S01]  /*0900*/  IMAD.MOV R10, RZ, RZ, -R3 ;  /* 0x000000ffff0a7224 */ /* 0x000fe200078e0a03 */
[----:B------:R-:W-:Y:S01]  /*0910*/  IABS R29, R32 ;  /* 0x00000020001d7213 */ /* 0x000fe20000000000 */
[----:B------:R-:W-:Y:S01]  /*0920*/  IMAD.MOV R12, RZ, RZ, -R8 ;  /* 0x000000ffff0c7224 */ /* 0x000fe200078e0a08 */
[C---:B------:R-:W-:Y:S01]  /*0930*/  LOP3.LUT R40, R7.reuse, 0x130, RZ, 0xfc, !PT ;  /* 0x0000013007287812 */ /* 0x040fe200078efcff */
[C---:B------:R-:W-:Y:S01]  /*0940*/  IMAD R8, R2.reuse, R10, R9 ;  /* 0x0000000a02087224 */ /* 0x040fe200078e0209 */
[----:B------:R-:W-:Y:S01]  /*0950*/  LOP3.LUT R36, R7, 0x110, RZ, 0xfc, !PT ;  /* 0x0000011007247812 */ /* 0x000fe200078efcff */
[----:B------:R-:W-:Y:S01]  /*0960*/  @!P3 IMAD.IADD R15, R15, 0x1, -R2 ;  /* 0x000000010f0fb824 */ /* 0x000fe200078e0a02 */
[----:B------:R-:W-:Y:S01]  /*0970*/  IABS R35, R40 ;  /* 0x0000002800237213 */ /* 0x000fe20000000000 */
[C---:B------:R-:W-:Y:S01]  /*0980*/  IMAD R9, R2.reuse, R12, R11 ;  /* 0x0000000c02097224 */ /* 0x040fe200078e020b */
[----:B------:R-:W-:Y:S01]  /*0990*/  ISETP.GT.U32.AND P2, PT, R2, R8, PT ;  /* 0x000000080200720c */ /* 0x000fe20003f44070 */
[----:B------:R-:W-:Y:S01]  /*09a0*/  IMAD.HI.U32 R3, R6, R17, RZ ;  /* 0x0000001106037227 */ /* 0x000fe200078e00ff */
[----:B------:R-:W-:-:S02]  /*09b0*/  ISETP.GT.U32.AND P6, PT, R2, R15, PT ;  /* 0x0000000f0200720c */ /* 0x000fc40003fc4070 */
[----:B------:R-:W-:Y:S01]  /*09c0*/  ISETP.GT.U32.AND P4, PT, R2, R9, PT ;  /* 0x000000090200720c */ /* 0x000fe20003f84070 */
[----:B------:R-:W-:Y:S01]  /*09d0*/  IMAD.MOV R3, RZ, RZ, -R3 ;  /* 0x000000ffff037224 */ /* 0x000fe200078e0a03 */
[----:B------:R-:W-:Y:S01]  /*09e0*/  LOP3.LUT R38, R7, 0x120, RZ, 0xfc, !PT ;  /* 0x0000012007267812 */ /* 0x000fe200078efcff */
[--C-:B------:R-:W-:Y:S01]  /*09f0*/  @!P1 IMAD.IADD R4, R4, 0x1, -R2.reuse ;  /* 0x0000000104049824 */ /* 0x100fe200078e0a02 */
[----:B------:R-:W-:Y:S01]  /*0a00*/  IABS R31, R36 ;  /* 0x00000024001f7213 */ /* 0x000fe20000000000 */
[----:B------:R-:W-:Y:S01]  /*0a10*/  IMAD R10, R2, R3, R17 ;  /* 0x00000003020a7224 */ /* 0x000fe200078e0211 */
[----:B------:R-:W-:Y:S01]  /*0a20*/  IABS R33, R38 ;  /* 0x0000002600217213 */ /* 0x000fe20000000000 */
[----:B------:R-:W-:Y:S01]  /*0a30*/  IMAD.HI.U32 R11, R6, R21, RZ ;  /* 0x00000015060b7227 */ /* 0x000fe200078e00ff */
[C---:B------:R-:W-:Y:S02]  /*0a40*/  ISETP.GT.U32.AND P1, PT, R2.reuse, R4, PT ;  /* 0x000000040200720c */ /* 0x040fe40003f24070 */
[----:B------:R-:W-:Y:S01]  /*0a50*/  ISETP.GT.U32.AND P3, PT, R2, R10, PT ;  /* 0x0000000a0200720c */ /* 0x000fe20003f64070 */
[--C-:B------:R-:W-:Y:S01]  /*0a60*/  @!P2 IMAD.IADD R8, R8, 0x1, -R2.reuse ;  /* 0x000000010808a824 */ /* 0x100fe200078e0a02 */
[----:B------:R-:W-:Y:S01]  /*0a70*/  ISETP.GE.AND P2, PT, R22, RZ, PT ;  /* 0x000000ff1600720c */ /* 0x000fe20003f46270 */
[----:B------:R-:W-:Y:S01]  /*0a80*/  @!P6 IMAD.IADD R15, R15, 0x1, -R2 ;  /* 0x000000010f0fe824 */ /* 0x000fe200078e0a02 */
[----:B------:R-:W-:Y:S01]  /*0a90*/  LOP3.LUT R22, R7, 0xb0, RZ, 0xfc, !PT ;  /* 0x000000b007167812 */ /* 0x000fe200078efcff */
[----:B------:R-:W-:Y:S01]  /*0aa0*/  IMAD.HI.U32 R3, R6, R19, RZ ;  /* 0x0000001306037227 */ /* 0x000fe200078e00ff */
[----:B------:R-:W-:-:S02]  /*0ab0*/  ISETP.GT.U32.AND P6, PT, R2, R8, PT ;  /* 0x000000080200720c */ /* 0x000fc40003fc4070 */
[----:B------:R-:W-:Y:S01]  /*0ac0*/  IABS R27, R22 ;  /* 0x00000016001b7213 */ /* 0x000fe20000000000 */
[----:B------:R-:W-:Y:S01]  /*0ad0*/  IMAD.MOV R12, RZ, RZ, -R11 ;  /* 0x000000ffff0c7224 */ /* 0x000fe200078e0a0b */
[C---:B------:R-:W-:Y:S01]  /*0ae0*/  LOP3.LUT R42, R7.reuse, 0x140, RZ, 0xfc, !PT ;  /* 0x00000140072a7812 */ /* 0x040fe200078efcff */
[----:B------:R-:W-:Y:S01]  /*0af0*/  IMAD.MOV R3, RZ, RZ, -R3 ;  /* 0x000000ffff037224 */ /* 0x000fe200078e0a03 */
[----:B------:R-:W-:Y:S01]  /*0b00*/  LOP3.LUT R44, R7, 0x150, RZ, 0xfc, !PT ;  /* 0x00000150072c7812 */ /* 0x000fe200078efcff */
[--C-:B------:R-:W-:Y:S01]  /*0b10*/  @!P4 IMAD.IADD R9, R9, 0x1, -R2.reuse ;  /* 0x000000010909c824 */ /* 0x100fe200078e0a02 */
[C---:B------:R-:W-:Y:S01]  /*0b20*/  ISETP.GE.AND P4, PT, R7.reuse, RZ, PT ;  /* 0x000000ff0700720c */ /* 0x040fe20003f86270 */
[C---:B------:R-:W-:Y:S01]  /*0b30*/  IMAD R12, R2.reuse, R12, R21 ;  /* 0x0000000c020c7224 */ /* 0x040fe200078e0215 */
[----:B------:R-:W-:Y:S01]  /*0b40*/  IABS R37, R44 ;  /* 0x0000002c00257213 */ /* 0x000fe20000000000 */
[----:B------:R-:W-:Y:S01]  /*0b50*/  IMAD R11, R2, R3, R19 ;  /* 0x00000003020b7224 */ /* 0x000fe200078e0213 */
[C---:B------:R-:W-:Y:S01]  /*0b60*/  LOP3.LUT R19, R7.reuse, 0x60, RZ, 0xfc, !PT ;  /* 0x0000006007137812 */ /* 0x040fe200078efcff */
[--C-:B------:R-:W-:Y:S01]  /*0b70*/  @!P6 IMAD.IADD R8, R8, 0x1, -R2.reuse ;  /* 0x000000010808e824 */ /* 0x100fe200078e0a02 */
[----:B------:R-:W-:Y:S01]  /*0b80*/  ISETP.GT.U32.AND P6, PT, R2, R12, PT ;  /* 0x0000000c0200720c */ /* 0x000fe20003fc4070 */
[--C-:B------:R-:W-:Y:S01]  /*0b90*/  @!P1 IMAD.IADD R4, R4, 0x1, -R2.reuse ;  /* 0x0000000104049824 */ /* 0x100fe200078e0a02 */
[----:B------:R-:W-:Y:S01]  /*0ba0*/  IABS R14, R19 ;  /* 0x00000013000e7213 */ /* 0x000fe20000000000 */
[----:B------:R-:W-:Y:S01]  /*0bb0*/  IMAD.MOV.U32 R3, RZ, RZ, R15 ;  /* 0x000000ffff037224 */ /* 0x000fe200078e000f */
[C---:B------:R-:W-:Y:S01]  /*0bc0*/  LOP3.LUT R46, R7.reuse, 0x160, RZ, 0xfc, !PT ;  /* 0x00000160072e7812 */ /* 0x040fe200078efcff */
[----:B------:R-:W-:Y:S01]  /*0bd0*/  @!P3 IMAD.IADD R10, R10, 0x1, -R2 ;  /* 0x000000010a0ab824 */ /* 0x000fe200078e0a02 */
[----:B------:R-:W-:Y:S01]  /*0be0*/  ISETP.GT.U32.AND P3, PT, R2, R9, PT ;  /* 0x000000090200720c */ /* 0x000fe20003f64070 */
[----:B------:R-:W-:Y:S01]  /*0bf0*/  IMAD.MOV.U32 R15, RZ, RZ, R14 ;  /* 0x000000ffff0f7224 */ /* 0x000fe200078e000e */
[----:B------:R-:W-:Y:S01]  /*0c00*/  IABS R39, R46 ;  /* 0x0000002e00277213 */ /* 0x000fe20000000000 */
[----:B------:R-:W-:Y:S01]  /*0c10*/  @!P4 IMAD.MOV R4, RZ, RZ, -R4 ;  /* 0x000000ffff04c224 */ /* 0x000fe200078e0a04 */
[----:B------:R-:W-:Y:S01]  /*0c20*/  ISETP.GE.AND P4, PT, R16, RZ, PT ;  /* 0x000000ff1000720c */ /* 0x000fe20003f86270 */
[----:B------:R-:W-:Y:S01]  /*0c30*/  IMAD.HI.U32 R14, R6, R15, RZ ;  /* 0x0000000f060e7227 */ /* 0x000fe200078e00ff */
[----:B------:R-:W-:-:S02]  /*0c40*/  LOP3.LUT R16, R7, 0x70, RZ, 0xfc, !PT ;  /* 0x0000007007107812 */ /* 0x000fc400078efcff */
[C---:B------:R-:W-:Y:S01]  /*0c50*/  ISETP.GT.U32.AND P1, PT, R2.reuse, R10, PT ;  /* 0x0000000a0200720c */ /* 0x040fe20003f24070 */
[----:B------:R-:W-:Y:S01]  /*0c60*/  @!P2 IMAD.MOV R3, RZ, RZ, -R3 ;  /* 0x000000ffff03a224 */ /* 0x000fe200078e0a03 */
[----:B------:R-:W-:Y:S01]  /*0c70*/  ISETP.GT.U32.AND P2, PT, R2, R11, PT ;  /* 0x0000000b0200720c */ /* 0x000fe20003f44070 */
[----:B------:R-:W-:Y:S01]  /*0c80*/  @!P6 IMAD.IADD R12, R12, 0x1, -R2 ;  /* 0x000000010c0ce824 */ /* 0x000fe200078e0a02 */
[----:B------:R-:W-:Y:S01]  /*0c90*/  IABS R17, R16 ;  /* 0x0000001000117213 */ /* 0x000fe20000000000 */
[----:B------:R-:W-:Y:S01]  /*0ca0*/  IMAD.MOV R14, RZ, RZ, -R14 ;  /* 0x000000ffff0e7224 */ /* 0x000fe200078e0a0e */
[C---:B------:R-:W-:Y:S01]  /*0cb0*/  LOP3.LUT R48, R7.reuse, 0x170, RZ, 0xfc, !PT ;  /* 0x0000017007307812 */ /* 0x040fe200078efcff */
[----:B------:R-:W-:Y:S01]  /*0cc0*/  @!P0 IMAD.MOV R8, RZ, RZ, -R8 ;  /* 0x000000ffff088224 */ /* 0x000fe200078e0a08 */
[C---:B------:R-:W-:Y:S01]  /*0cd0*/  ISETP.GT.U32.AND P6, PT, R2.reuse, R12, PT ;  /* 0x0000000c0200720c */ /* 0x040fe20003fc4070 */
[----:B------:R-:W-:Y:S01]  /*0ce0*/  IMAD R14, R2, R14, R15 ;  /* 0x0000000e020e7224 */ /* 0x000fe200078e020f */
[----:B------:R-:W-:Y:S01]  /*0cf0*/  IABS R41, R48 ;  /* 0x0000003000297213 */ /* 0x000fe20000000000 */
[----:B------:R-:W-:Y:S01]  /*0d00*/  IMAD.HI.U32 R15, R6, R17, RZ ;  /* 0x00000011060f7227 */ /* 0x000fe200078e00ff */
[----:B------:R-:W-:-:S03]  /*0d10*/  LOP3.LUT R50, R7, 0x1a0, RZ, 0xfc, !PT ;  /* 0x000001a007327812 */ /* 0x000fc600078efcff */
[----:B------:R-:W-:Y:S01]  /*0d20*/  IMAD.MOV R15, RZ, RZ, -R15 ;  /* 0x000000ffff0f7224 */ /* 0x000fe200078e0a0f */
[----:B------:R-:W-:Y:S01]  /*0d30*/  IABS R47, R50 ;  /* 0x00000032002f7213 */ /* 0x000fe20000000000 */
[--C-:B------:R-:W-:Y:S01]  /*0d40*/  @!P2 IMAD.IADD R11, R11, 0x1, -R2.reuse ;  /* 0x000000010b0ba824 */ /* 0x100fe200078e0a02 */
[----:B------:R-:W-:Y:S01]  /*0d50*/  ISETP.GE.AND P2, PT, R19, RZ, PT ;  /* 0x000000ff1300720c */ /* 0x000fe20003f46270 */
[C---:B------:R-:W-:Y:S01]  /*0d60*/  IMAD R15, R2.reuse, R15, R17 ;  /* 0x0000000f020f7224 */ /* 0x040fe200078e0211 */
[----:B------:R-:W-:Y:S01]  /*0d70*/  LOP3.LUT R17, R7, 0x90, RZ, 0xfc, !PT ;  /* 0x0000009007117812 */ /* 0x000fe200078efcff */
[--C-:B------:R-:W-:Y:S01]  /*0d80*/  @!P3 IMAD.IADD R9, R9, 0x1, -R2.reuse ;  /* 0x000000010909b824 */ /* 0x100fe200078e0a02 */
[----:B------:R-:W-:Y:S01]  /*0d90*/  ISETP.GT.U32.AND P0, PT, R2, R11, PT ;  /* 0x0000000b0200720c */ /* 0x000fe20003f04070 */
[--C-:B------:R-:W-:Y:S01]  /*0da0*/  @!P1 IMAD.IADD R10, R10, 0x1, -R2.reuse ;  /* 0x000000010a0a9824 */ /* 0x100fe200078e0a02 */
[----:B------:R-:W-:Y:S01]  /*0db0*/  ISETP.GE.AND P1, PT, R20, RZ, PT ;  /* 0x000000ff1400720c */ /* 0x000fe20003f26270 */
[----:B------:R-:W-:Y:S01]  /*0dc0*/  @!P6 IMAD.IADD R12, R12, 0x1, -R2 ;  /* 0x000000010c0ce824 */ /* 0x000fe200078e0a02 */
[C---:B------:R-:W-:Y:S01]  /*0dd0*/  ISETP.GT.U32.AND P6, PT, R2.reuse, R15, PT ;  /* 0x0000000f0200720c */ /* 0x040fe20003fc4070 */
[----:B------:R-:W-:Y:S01]  /*0de0*/  @!P5 IMAD.MOV R9, RZ, RZ, -R9 ;  /* 0x000000ffff09d224 */ /* 0x000fe200078e0a09 */
[----:B------:R-:W-:Y:S01]  /*0df0*/  ISETP.GT.U32.AND P5, PT, R2, R14, PT ;  /* 0x0000000e0200720c */ /* 0x000fe20003fa4070 */
[----:B------:R-:W-:Y:S01]  /*0e00*/  @!P4 IMAD.MOV R10, RZ, RZ, -R10 ;  /* 0x000000ffff0ac224 */ /* 0x000fe200078e0a0a */
[----:B------:R-:W-:Y:S01]  /*0e10*/  ISETP.GE.AND P4, PT, R16, RZ, PT ;  /* 0x000000ff1000720c */ /* 0x000fe20003f86270 */
[----:B------:R-:W-:Y:S01]  /*0e20*/  IMAD.HI.U32 R19, R6, R27, RZ ;  /* 0x0000001b06137227 */ /* 0x000fe200078e00ff */
[----:B------:R-:W-:-:S02]  /*0e30*/  LOP3.LUT R16, R7, 0x80, RZ, 0xfc, !PT ;  /* 0x0000008007107812 */ /* 0x000fc400078efcff */
[----:B------:R-:W-:Y:S01]  /*0e40*/  IABS R23, R17 ;  /* 0x0000001100177213 */ /* 0x000fe20000000000 */
[----:B------:R-:W-:Y:S01]  /*0e50*/  @!P0 IMAD.IADD R11, R11, 0x1, -R2 ;  /* 0x000000010b0b8824 */ /* 0x000fe200078e0a02 */
[----:B------:R-:W-:Y:S01]  /*0e60*/  IABS R21, R16 ;  /* 0x0000001000157213 */ /* 0x000fe20000000000 */
[----:B------:R-:W-:Y:S01]  /*0e70*/  @!P1 IMAD.MOV R12, RZ, RZ, -R12 ;  /* 0x000000ffff0c9224 */ /* 0x000fe200078e0a0c */
[----:B------:R-:W-:Y:S01]  /*0e80*/  ISETP.GE.AND P0, PT, R16, RZ, PT ;  /* 0x000000ff1000720c */ /* 0x000fe20003f06270 */
[--C-:B------:R-:W-:Y:S01]  /*0e90*/  @!P6 IMAD.IADD R15, R15, 0x1, -R2.reuse ;  /* 0x000000010f0fe824 */ /* 0x100fe200078e0a02 */
[----:B------:R-:W-:Y:S01]  /*0ea0*/  ISETP.GE.AND P3, PT, R18, RZ, PT ;  /* 0x000000ff1200720c */ /* 0x000fe20003f66270 */
[----:B------:R-:W-:Y:S01]  /*0eb0*/  IMAD.HI.U32 R16, R6, R21, RZ ;  /* 0x0000001506107227 */ /* 0x000fe200078e00ff */
[----:B------:R-:W-:Y:S02]  /*0ec0*/  LOP3.LUT R20, R7, 0xa0, RZ, 0xfc, !PT ;  /* 0x000000a007147812 */ /* 0x000fe400078efcff */
[----:B------:R-:W-:Y:S01]  /*0ed0*/  ISETP.GT.U32.AND P6, PT, R2, R15, PT ;  /* 0x0000000f0200720c */ /* 0x000fe20003fc4070 */
[----:B------:R-:W-:Y:S01]  /*0ee0*/  @!P5 IMAD.IADD R14, R14, 0x1, -R2 ;  /* 0x000000010e0ed824 */ /* 0x000fe200078e0a02 */
[----:B------:R-:W-:Y:S01]  /*0ef0*/  ISETP.GE.AND P5, PT, R17, RZ, PT ;  /* 0x000000ff1100720c */ /* 0x000fe20003fa6270 */
[----:B------:R-:W-:Y:S01]  /*0f00*/  IMAD.MOV R16, RZ, RZ, -R16 ;  /* 0x000000ffff107224 */ /* 0x000fe200078e0a10 */
[----:B------:R-:W-:Y:S01]  /*0f10*/  IABS R25, R20 ;  /* 0x0000001400197213 */ /* 0x000fe20000000000 */
[----:B------:R-:W-:-:S04]  /*0f20*/  IMAD.HI.U32 R17, R6, R23, RZ ;  /* 0x0000001706117227 */ /* 0x000fc800078e00ff */
[C---:B------:R-:W-:Y:S01]  /*0f30*/  IMAD R16, R2.reuse, R16, R21 ;  /* 0x0000001002107224 */ /* 0x040fe200078e0215 */
[----:B------:R-:W-:Y:S01]  /*0f40*/  IABS R21, R24 ;  /* 0x0000001800157213 */ /* 0x000fe20000000000 */
[----:B------:R-:W-:Y:S02]  /*0f50*/  IMAD.MOV R17, RZ, RZ, -R17 ;  /* 0x000000ffff117224 */ /* 0x000fe400078e0a11 */
[----:B------:R-:W-:Y:S01]  /*0f60*/  @!P6 IMAD.IADD R15, R15, 0x1, -R2 ;  /* 0x000000010f0fe824 */ /* 0x000fe200078e0a02 */
[C---:B------:R-:W-:Y:S01]  /*0f70*/  ISETP.GT.U32.AND P1, PT, R2.reuse, R16, PT ;  /* 0x000000100200720c */ /* 0x040fe20003f24070 */
[C---:B------:R-:W-:Y:S02]  /*0f80*/  IMAD R17, R2.reuse, R17, R23 ;  /* 0x0000001102117224 */ /* 0x040fe400078e0217 */
[----:B------:R-:W-:Y:S02]  /*0f90*/  IMAD.MOV R19, RZ, RZ, -R19 ;  /* 0x000000ffff137224 */ /* 0x000fe400078e0a13 */
[----:B------:R-:W-:Y:S01]  /*0fa0*/  @!P3 IMAD.MOV R11, RZ, RZ, -R11 ;  /* 0x000000ffff0bb224 */ /* 0x000fe200078e0a0b */
[C---:B------:R-:W-:Y:S01]  /*0fb0*/  ISETP.GT.U32.AND P6, PT, R2.reuse, R17, PT ;  /* 0x000000110200720c */ /* 0x040fe20003fc4070 */
[C---:B------:R-:W-:Y:S01]  /*0fc0*/  IMAD R19, R2.reuse, R19, R27 ;  /* 0x0000001302137224 */ /* 0x040fe200078e021b */
[----:B------:R-:W-:Y:S01]  /*0fd0*/  ISETP.GT.U32.AND P3, PT, R2, R14, PT ;  /* 0x0000000e0200720c */ /* 0x000fe20003f64070 */
[----:B------:R-:W-:Y:S01]  /*0fe0*/  @!P4 IMAD.MOV R15, RZ, RZ, -R15 ;  /* 0x000000ffff0fc224 */ /* 0x000fe200078e0a0f */
[----:B------:R-:W-:Y:S01]  /*0ff0*/  IABS R27, R30 ;  /* 0x0000001e001b7213 */ /* 0x000fe20000000000 */
[----:B------:R-:W-:Y:S01]  /*1000*/  IMAD.HI.U32 R18, R6, R25, RZ ;  /* 0x0000001906127227 */ /* 0x000fe200078e00ff */
[----:B------:R-:W-:-:S03]  /*1010*/  ISETP.GT.U32.AND P4, PT, R2, R19, PT ;  /* 0x000000130200720c */ /* 0x000fc60003f84070 */
[----:B------:R-:W-:Y:S02]  /*1020*/  @!P1 IMAD.IADD R16, R16, 0x1, -R2 ;  /* 0x0000000110109824 */ /* 0x000fe400078e0a02 */
[----:B------:R-:W-:Y:S02]  /*1030*/  IMAD.MOV R18, RZ, RZ, -R18 ;  /* 0x000000ffff127224 */ /* 0x000fe400078e0a12 */
[--C-:B------:R-:W-:Y:S01]  /*1040*/  @!P6 IMAD.IADD R17, R17, 0x1, -R2.reuse ;  /* 0x000000011111e824 */ /* 0x100fe200078e0a02 */
[----:B------:R-:W-:Y:S01]  /*1050*/  ISETP.GT.U32.AND P1, PT, R2, R16, PT ;  /* 0x000000100200720c */ /* 0x000fe20003f24070 */
[----:B------:R-:W-:Y:S01]  /*1060*/  @!P3 IMAD.IADD R14, R14, 0x1, -R2 ;  /* 0x000000010e0eb824 */ /* 0x000fe200078e0a02 */
[----:B------:R-:W-:Y:S01]  /*1070*/  ISETP.GE.AND P3, PT, R20, RZ, PT ;  /* 0x000000ff1400720c */ /* 0x000fe20003f66270 */
[----:B------:R-:W-:Y:S01]  /*1080*/  IMAD.HI.U32 R20, R6, R21, RZ ;  /* 0x0000001506147227 */ /* 0x000fe200078e00ff */
[----:B------:R-:W-:-:S03]  /*1090*/  ISETP.GT.U32.AND P6, PT, R2, R17, PT ;  /* 0x000000110200720c */ /* 0x000fc60003fc4070 */
[C---:B------:R-:W-:Y:S01]  /*10a0*/  IMAD R18, R2.reuse, R18, R25 ;  /* 0x0000001202127224 */ /* 0x040fe200078e0219 */
[----:B------:R-:W-:Y:S01]  /*10b0*/  IABS R25, R26 ;  /* 0x0000001a00197213 */ /* 0x000fe20000000000 */
[----:B------:R-:W-:Y:S02]  /*10c0*/  IMAD.MOV R20, RZ, RZ, -R20 ;  /* 0x000000ffff147224 */ /* 0x000fe400078e0a14 */
[----:B------:R-:W-:Y:S02]  /*10d0*/  @!P4 IMAD.IADD R19, R19, 0x1, -R2 ;  /* 0x000000011313c824 */ /* 0x000fe400078e0a02 */
[----:B------:R-:W-:Y:S01]  /*10e0*/  @!P2 IMAD.MOV R14, RZ, RZ, -R14 ;  /* 0x000000ffff0ea224 */ /* 0x000fe200078e0a0e */
[----:B------:R-:W-:Y:S01]  /*10f0*/  ISETP.GT.U32.AND P2, PT, R2, R18, PT ;  /* 0x000000120200720c */ /* 0x000fe20003f44070 */
[----:B------:R-:W-:Y:S01]  /*1100*/  @!P1 IMAD.IADD R16, R16, 0x1, -R2 ;  /* 0x0000000110109824 */ /* 0x000fe200078e0a02 */
[----:B------:R-:W-:Y:S01]  /*1110*/  ISETP.GE.AND P1, PT, R22, RZ, PT ;  /* 0x000000ff1600720c */ /* 0x000fe20003f26270 */
[C---:B------:R-:W-:Y:S01]  /*1120*/  IMAD R20, R2.reuse, R20, R21 ;  /* 0x0000001402147224 */ /* 0x040fe200078e0215 */
[----:B------:R-:W-:Y:S01]  /*1130*/  ISETP.GT.U32.AND P4, PT, R2, R19, PT ;  /* 0x000000130200720c */ /* 0x000fe20003f84070 */
[----:B------:R-:W-:-:S04]  /*1140*/  IMAD.HI.U32 R21, R6, R25, RZ ;  /* 0x0000001906157227 */ /* 0x000fc800078e00ff */
[----:B------:R-:W-:-:S04]  /*1150*/  IMAD.HI.U32 R22, R6, R27, RZ ;  /* 0x0000001b06167227 */ /* 0x000fc800078e00ff */
[----:B------:R-:W-:Y:S01]  /*1160*/  @!P6 IMAD.IADD R17, R17, 0x1, -R2 ;  /* 0x000000011111e824 */ /* 0x000fe200078e0a02 */
[C---:B------:R-:W-:Y:S01]  /*1170*/  ISETP.GT.U32.AND P6, PT, R2.reuse, R20, PT ;  /* 0x000000140200720c */ /* 0x040fe20003fc4070 */
[----:B------:R-:W-:Y:S02]  /*1180*/  IMAD.MOV R21, RZ, RZ, -R21 ;  /* 0x000000ffff157224 */ /* 0x000fe400078e0a15 */
[----:B------:R-:W-:Y:S02]  /*1190*/  IMAD.MOV R22, RZ, RZ, -R22 ;  /* 0x000000ffff167224 */ /* 0x000fe400078e0a16 */
[C---:B------:R-:W-:Y:S02]  /*11a0*/  IMAD R21, R2.reuse, R21, R25 ;  /* 0x0000001502157224 */ /* 0x040fe400078e0219 */
[----:B------:R-:W-:Y:S02]  /*11b0*/  IMAD R25, R2, R22, R27 ;  /* 0x0000001602197224 */ /* 0x000fe400078e021b */
[----:B------:R-:W-:-:S02]  /*11c0*/  @!P2 IMAD.IADD R18, R18, 0x1, -R2 ;  /* 0x000000011212a824 */ /* 0x000fc400078e0a02 */
[--C-:B------:R-:W-:Y:S01]  /*11d0*/  @!P4 IMAD.IADD R19, R19, 0x1, -R2.reuse ;  /* 0x000000011313c824 */ /* 0x100fe200078e0a02 */
[----:B------:R-:W-:Y:S01]  /*11e0*/  ISETP.GT.U32.AND P4, PT, R2, R25, PT ;  /* 0x000000190200720c */ /* 0x000fe20003f84070 */
[----:B------:R-:W-:Y:S01]  /*11f0*/  @!P6 IMAD.IADD R20, R20, 0x1, -R2 ;  /* 0x000000011414e824 */ /* 0x000fe200078e0a02 */
[----:B------:R-:W-:Y:S01]  /*1200*/  ISETP.GT.U32.AND P2, PT, R2, R18, PT ;  /* 0x000000120200720c */ /* 0x000fe20003f44070 */
[----:B------:R-:W-:-:S03]  /*1210*/  IMAD.HI.U32 R23, R6, R29, RZ ;  /* 0x0000001d06177227 */ /* 0x000fc600078e00ff */
[C---:B------:R-:W-:Y:S01]  /*1220*/  ISETP.GT.U32.AND P6, PT, R2.reuse, R20, PT ;  /* 0x000000140200720c */ /* 0x040fe20003fc4070 */
[----:B------:R-:W-:Y:S02]  /*1230*/  IMAD.MOV R23, RZ, RZ, -R23 ;  /* 0x000000ffff177224 */ /* 0x000fe400078e0a17 */
[----:B------:R-:W-:Y:S02]  /*1240*/  @!P5 IMAD.MOV R17, RZ, RZ, -R17 ;  /* 0x000000ffff11d224 */ /* 0x000fe400078e0a11 */
[----:B------:R-:W-:Y:S01]  /*1250*/  IMAD R23, R2, R23, R29 ;  /* 0x0000001702177224 */ /* 0x000fe200078e021d */
[----:B------:R-:W-:Y:S01]  /*1260*/  IABS R29, R34 ;  /* 0x00000022001d7213 */ /* 0x000fe20000000000 */
[--C-:B------:R-:W-:Y:S02]  /*1270*/  @!P4 IMAD.IADD R25, R25, 0x1, -R2.reuse ;  /* 0x000000011919c824 */ /* 0x100fe400078e0a02 */
[----:B------:R-:W-:Y:S01]  /*1280*/  @!P2 IMAD.IADD R18, R18, 0x1, -R2 ;  /* 0x000000011212a824 */ /* 0x000fe200078e0a02 */
[----:B------:R-:W-:Y:S01]  /*1290*/  ISETP.GT.U32.AND P2, PT, R2, R21, PT ;  /* 0x000000150200720c */ /* 0x000fe20003f44070 */
[----:B------:R-:W-:Y:S01]  /*12a0*/  IMAD.HI.U32 R22, R6, R29, RZ ;  /* 0x0000001d06167227 */ /* 0x000fe200078e00ff */
[----:B------:R-:W-:-:S03]  /*12b0*/  ISETP.GT.U32.AND P5, PT, R2, R25, PT ;  /* 0x000000190200720c */ /* 0x000fc60003fa4070 */
[----:B------:R-:W-:Y:S01]  /*12c0*/  @!P6 IMAD.IADD R20, R20, 0x1, -R2 ;  /* 0x000000011414e824 */ /* 0x000fe200078e0a02 */
[----:B------:R-:W-:Y:S01]  /*12d0*/  ISETP.GT.U32.AND P6, PT, R2, R23, PT ;  /* 0x000000170200720c */ /* 0x000fe20003fc4070 */
[----:B------:R-:W-:-:S04]  /*12e0*/  IMAD.HI.U32 R27, R6, R35, RZ ;  /* 0x00000023061b7227 */ /* 0x000fc800078e00ff */
[----:B------:R-:W-:Y:S02]  /*12f0*/  IMAD.MOV R22, RZ, RZ, -R22 ;  /* 0x000000ffff167224 */ /* 0x000fe400078e0a16 */
[----:B------:R-:W-:Y:S02]  /*1300*/  IMAD.MOV R28, RZ, RZ, -R27 ;  /* 0x000000ffff1c7224 */ /* 0x000fe400078e0a1b */
[----:B------:R-:W-:Y:S02]  /*1310*/  IMAD R27, R2, R22, R29 ;  /* 0x00000016021b7224 */ /* 0x000fe400078e021d */
[----:B------:R-:W-:Y:S01]  /*1320*/  @!P0 IMAD.MOV R16, RZ, RZ, -R16 ;  /* 0x000000ffff108224 */ /* 0x000fe200078e0a10 */
[----:B------:R-:W-:Y:S01]  /*1330*/  ISETP.GE.AND P0, PT, R24, RZ, PT ;  /* 0x000000ff1800720c */ /* 0x000fe20003f06270 */
[----:B------:R-:W-:Y:S01]  /*1340*/  @!P2 IMAD.IADD R21, R21, 0x1, -R2 ;  /* 0x000000011515a824 */ /* 0x000fe200078e0a02 */
[----:B------:R-:W-:Y:S01]  /*1350*/  ISETP.GE.AND P2, PT, R26, RZ, PT ;  /* 0x000000ff1a00720c */ /* 0x000fe20003f46270 */
[----:B------:R-:W-:-:S03]  /*1360*/  IMAD.HI.U32 R24, R6, R31, RZ ;  /* 0x0000001f06187227 */ /* 0x000fc600078e00ff */
[C---:B------:R-:W-:Y:S01]  /*1370*/  ISETP.GT.U32.AND P4, PT, R2.reuse, R21, PT ;  /* 0x000000150200720c */ /* 0x040fe20003f84070 */
[----:B------:R-:W-:Y:S01]  /*1380*/  @!P5 IMAD.IADD R25, R25, 0x1, -R2 ;  /* 0x000000011919d824 */ /* 0x000fe200078e0a02 */
[----:B------:R-:W-:Y:S01]  /*1390*/  ISETP.GT.U32.AND P5, PT, R2, R27, PT ;  /* 0x0000001b0200720c */ /* 0x000fe20003fa4070 */
[----:B------:R-:W-:-:S04]  /*13a0*/  IMAD.HI.U32 R26, R6, R33, RZ ;  /* 0x00000021061a7227 */ /* 0x000fc800078e00ff */
[----:B------:R-:W-:Y:S02]  /*13b0*/  IMAD.MOV R24, RZ, RZ, -R24 ;  /* 0x000000ffff187224 */ /* 0x000fe400078e0a18 */
[----:B------:R-:W-:Y:S02]  /*13c0*/  @!P6 IMAD.IADD R23, R23, 0x1, -R2 ;  /* 0x000000011717e824 */ /* 0x000fe400078e0a02 */
[----:B------:R-:W-:Y:S02]  /*13d0*/  IMAD.MOV R26, RZ, RZ, -R26 ;  /* 0x000000ffff1a7224 */ /* 0x000fe400078e0a1a */
[C---:B------:R-:W-:Y:S01]  /*13e0*/  IMAD R29, R2.reuse, R24, R31 ;  /* 0x00000018021d7224 */ /* 0x040fe200078e021f */
[C---:B------:R-:W-:Y:S01]  /*13f0*/  ISETP.GT.U32.AND P6, PT, R2.reuse, R23, PT ;  /* 0x000000170200720c */ /* 0x040fe20003fc4070 */
[C---:B------:R-:W-:Y:S02]  /*1400*/  IMAD R31, R2.reuse, R26, R33 ;  /* 0x0000001a021f7224 */ /* 0x040fe400078e0221 */
[C---:B------:R-:W-:Y:S01]  /*1410*/  IMAD R33, R2.reuse, R28, R35 ;  /* 0x0000001c02217224 */ /* 0x040fe200078e0223 */
[----:B------:R-:W-:Y:S01]  /*1420*/  IABS R35, R42 ;  /* 0x0000002a00237213 */ /* 0x000fe20000000000 */
[--C-:B------:R-:W-:Y:S01]  /*1430*/  @!P5 IMAD.IADD R27, R27, 0x1, -R2.reuse ;  /* 0x000000011b1bd824 */ /* 0x100fe200078e0a02 */
[----:B------:R-:W-:Y:S01]  /*1440*/  ISETP.GT.U32.AND P5, PT, R2, R31, PT ;  /* 0x0000001f0200720c */ /* 0x000fe20003fa4070 */
[----:B------:R-:W-:Y:S01]  /*1450*/  @!P4 IMAD.IADD R21, R21, 0x1, -R2 ;  /* 0x000000011515c824 */ /* 0x000fe200078e0a02 */
[----:B------:R-:W-:Y:S01]  /*1460*/  ISETP.GE.AND P4, PT, R30, RZ, PT ;  /* 0x000000ff1e00720c */ /* 0x000fe20003f86270 */
[----:B------:R-:W-:Y:S01]  /*1470*/  IMAD.HI.U32 R22, R6, R35, RZ ;  /* 0x0000002306167227 */ /* 0x000fe200078e00ff */
[----:B------:R-:W-:-:S02]  /*1480*/  LOP3.LUT R30, R7, 0x180, RZ, 0xfc, !PT ;  /* 0x00000180071e7812 */ /* 0x000fc400078efcff */
[----:B------:R-:W-:Y:S01]  /*1490*/  LOP3.LUT R28, R7, 0x1e0, RZ, 0xfc, !PT ;  /* 0x000001e0071c7812 */ /* 0x000fe200078efcff */
[----:B------:R-:W-:Y:S01]  /*14a0*/  IMAD.MOV R24, RZ, RZ, -R22 ;  /* 0x000000ffff187224 */ /* 0x000fe200078e0a16 */
[----:B------:R-:W-:Y:S01]  /*14b0*/  IABS R43, R30 ;  /* 0x0000001e002b7213 */ /* 0x000fe20000000000 */
[--C-:B------:R-:W-:Y:S01]  /*14c0*/  @!P6 IMAD.IADD R23, R23, 0x1, -R2.reuse ;  /* 0x000000011717e824 */ /* 0x100fe200078e0a02 */
[C---:B------:R-:W-:Y:S01]  /*14d0*/  ISETP.GT.U32.AND P6, PT, R2.reuse, R29, PT ;  /* 0x0000001d0200720c */ /* 0x040fe20003fc4070 */
[----:B------:R-:W-:Y:S01]  /*14e0*/  IMAD R35, R2, R24, R35 ;  /* 0x0000001802237224 */ /* 0x000fe200078e0223 */
[----:B------:R-:W-:Y:S01]  /*14f0*/  IABS R55, R28 ;  /* 0x0000001c00377213 */ /* 0x000fe20000000000 */
[----:B------:R-:W-:Y:S02]  /*1500*/  @!P5 IMAD.IADD R31, R31, 0x1, -R2 ;  /* 0x000000011f1fd824 */ /* 0x000fe400078e0a02 */
[----:B------:R-:W-:Y:S01]  /*1510*/  IMAD.HI.U32 R22, R6, R37, RZ ;  /* 0x0000002506167227 */ /* 0x000fe200078e00ff */
[----:B------:R-:W-:-:S03]  /*1520*/  ISETP.GT.U32.AND P5, PT, R2, R35, PT ;  /* 0x000000230200720c */ /* 0x000fc60003fa4070 */
[----:B------:R-:W-:Y:S02]  /*1530*/  IMAD.MOV R22, RZ, RZ, -R22 ;  /* 0x000000ffff167224 */ /* 0x000fe400078e0a16 */
[----:B------:R-:W-:Y:S02]  /*1540*/  @!P2 IMAD.MOV R21, RZ, RZ, -R21 ;  /* 0x000000ffff15a224 */ /* 0x000fe400078e0a15 */
[----:B------:R-:W-:Y:S01]  /*1550*/  @!P6 IMAD.IADD R29, R29, 0x1, -R2 ;  /* 0x000000011d1de824 */ /* 0x000fe200078e0a02 */
[C---:B------:R-:W-:Y:S01]  /*1560*/  ISETP.GT.U32.AND P6, PT, R2.reuse, R33, PT ;  /* 0x000000210200720c */ /* 0x040fe20003fc4070 */
[----:B------:R-:W-:Y:S02]  /*1570*/  IMAD R37, R2, R22, R37 ;  /* 0x0000001602257224 */ /* 0x000fe400078e0225 */
[----:B------:R-:W-:-:S04]  /*1580*/  IMAD.HI.U32 R22, R6, R43, RZ ;  /* 0x0000002b06167227 */ /* 0x000fc800078e00ff */
[----:B------:R-:W-:Y:S02]  /*1590*/  @!P5 IMAD.IADD R35, R35, 0x1, -R2 ;  /* 0x000000012323d824 */ /* 0x000fe400078e0a02 */
[----:B------:R-:W-:Y:S02]  /*15a0*/  IMAD.MOV R22, RZ, RZ, -R22 ;  /* 0x000000ffff167224 */ /* 0x000fe400078e0a16 */
[----:B------:R-:W-:Y:S01]  /*15b0*/  @!P3 IMAD.MOV R18, RZ, RZ, -R18 ;  /* 0x000000ffff12b224 */ /* 0x000fe200078e0a12 */
[----:B------:R-:W-:Y:S01]  /*15c0*/  ISETP.GT.U32.AND P2, PT, R2, R35, PT ;  /* 0x000000230200720c */ /* 0x000fe20003f44070 */
[----:B------:R-:W-:Y:S01]  /*15d0*/  @!P6 IMAD.IADD R33, R33, 0x1, -R2 ;  /* 0x000000012121e824 */ /* 0x000fe200078e0a02 */
[----:B------:R-:W-:Y:S01]  /*15e0*/  ISETP.GE.AND P6, PT, R32, RZ, PT ;  /* 0x000000ff2000720c */ /* 0x000fe20003fc6270 */
[C---:B------:R-:W-:Y:S01]  /*15f0*/  IMAD R43, R2.reuse, R22, R43 ;  /* 0x00000016022b7224 */ /* 0x040fe200078e022b */
[----:B------:R-:W-:Y:S01]  /*1600*/  LOP3.LUT R32, R7, 0x190, RZ, 0xfc, !PT ;  /* 0x0000019007207812 */ /* 0x000fe200078efcff */
[----:B------:R-:W-:Y:S01]  /*1610*/  @!P1 IMAD.MOV R19, RZ, RZ, -R19 ;  /* 0x000000ffff139224 */ /* 0x000fe200078e0a13 */
[----:B------:R-:W-:Y:S01]  /*1620*/  ISETP.GT.U32.AND P3, PT, R2, R27, PT ;  /* 0x0000001b0200720c */ /* 0x000fe20003f64070 */
[----:B------:R-:W-:Y:S01]  /*1630*/  IMAD.HI.U32 R24, R6, R39, RZ ;  /* 0x0000002706187227 */ /* 0x000fe200078e00ff */
[----:B------:R-:W-:-:S02]  /*1640*/  IABS R45, R32 ;  /* 0x00000020002d7213 */ /* 0x000fc40000000000 */
[C---:B------:R-:W-:Y:S01]  /*1650*/  ISETP.GT.U32.AND P1, PT, R2.reuse, R29, PT ;  /* 0x0000001d0200720c */ /* 0x040fe20003f24070 */
[----:B------:R-:W-:Y:S01]  /*1660*/  @!P0 IMAD.MOV R20, RZ, RZ, -R20 ;  /* 0x000000ffff148224 */ /* 0x000fe200078e0a14 */
[C---:B------:R-:W-:Y:S01]  /*1670*/  ISETP.GT.U32.AND P0, PT, R2.reuse, R31, PT ;  /* 0x0000001f0200720c */ /* 0x040fe20003f04070 */
[----:B------:R-:W-:Y:S01]  /*1680*/  @!P2 IMAD.IADD R35, R35, 0x1, -R2 ;  /* 0x000000012323a824 */ /* 0x000fe200078e0a02 */
[----:B------:R-:W-:Y:S01]  /*1690*/  ISETP.GT.U32.AND P2, PT, R2, R43, PT ;  /* 0x0000002b0200720c */ /* 0x000fe20003f44070 */
[----:B------:R-:W-:Y:S01]  /*16a0*/  IMAD.HI.U32 R22, R6, R45, RZ ;  /* 0x0000002d06167227 */ /* 0x000fe200078e00ff */
[----:B------:R-:W-:-:S03]  /*16b0*/  ISETP.GT.U32.AND P5, PT, R2, R33, PT ;  /* 0x000000210200720c */ /* 0x000fc60003fa4070 */
[----:B------:R-:W-:Y:S02]  /*16c0*/  IMAD.MOV R24, RZ, RZ, -R24 ;  /* 0x000000ffff187224 */ /* 0x000fe400078e0a18 */
[----:B------:R-:W-:-:S04]  /*16d0*/  IMAD.HI.U32 R26, R6, R41, RZ ;  /* 0x00000029061a7227 */ /* 0x000fc800078e00ff */
[----:B------:R-:W-:Y:S02]  /*16e0*/  IMAD.MOV R22, RZ, RZ, -R22 ;  /* 0x000000ffff167224 */ /* 0x000fe400078e0a16 */
[C---:B------:R-:W-:Y:S02]  /*16f0*/  IMAD R39, R2.reuse, R24, R39 ;  /* 0x0000001802277224 */ /* 0x040fe400078e0227 */
[----:B------:R-:W-:Y:S02]  /*1700*/  IMAD.MOV R26, RZ, RZ, -R26 ;  /* 0x000000ffff1a7224 */ /* 0x000fe400078e0a1a */
[----:B------:R-:W-:Y:S01]  /*1710*/  IMAD R45, R2, R22, R45 ;  /* 0x00000016022d7224 */ /* 0x000fe200078e022d */
[----:B------:R-:W-:Y:S01]  /*1720*/  LOP3.LUT R22, R52, 0x3f, RZ, 0xc0, !PT ;  /* 0x0000003f34167812 */ /* 0x000fe200078ec0ff */
[--C-:B------:R-:W-:Y:S01]  /*1730*/  @!P3 IMAD.IADD R27, R27, 0x1, -R2.reuse ;  /* 0x000000011b1bb824 */ /* 0x100fe200078e0a02 */
[C---:B------:R-:W-:Y:S01]  /*1740*/  ISETP.GT.U32.AND P3, PT, R2.reuse, R37, PT ;  /* 0x000000250200720c */ /* 0x040fe20003f64070 */
[----:B------:R-:W-:Y:S01]  /*1750*/  @!P1 IMAD.IADD R29, R29, 0x1, -R2 ;  /* 0x000000011d1d9824 */ /* 0x000fe200078e0a02 */
[C---:B------:R-:W-:Y:S01]  /*1760*/  ISETP.GT.U32.AND P1, PT, R2.reuse, R39, PT ;  /* 0x000000270200720c */ /* 0x040fe20003f24070 */
[----:B------:R-:W-:-:S02]  /*1770*/  IMAD R41, R2, R26, R41 ;  /* 0x0000001a02297224 */ /* 0x000fc400078e0229 */
[--C-:B------:R-:W-:Y:S01]  /*1780*/  @!P2 IMAD.IADD R43, R43, 0x1, -R2.reuse ;  /* 0x000000012b2ba824 */ /* 0x100fe200078e0a02 */
[C---:B------:R-:W-:Y:S01]  /*1790*/  ISETP.GT.U32.AND P2, PT, R2.reuse, R45, PT ;  /* 0x0000002d0200720c */ /* 0x040fe20003f44070 */
[----:B------:R-:W-:Y:S01]  /*17a0*/  @!P0 IMAD.IADD R31, R31, 0x1, -R2 ;  /* 0x000000011f1f8824 */ /* 0x000fe200078e0a02 */
[----:B------:R-:W-:Y:S01]  /*17b0*/  ISETP.GT.U32.AND P0, PT, R2, R41, PT ;  /* 0x000000290200720c */ /* 0x000fe20003f04070 */
[----:B------:R-:W-:-:S04]  /*17c0*/  IMAD.HI.U32 R24, R6, R47, RZ ;  /* 0x0000002f06187227 */ /* 0x000fc800078e00ff */
[----:B------:R-:W-:Y:S01]  /*17d0*/  @!P5 IMAD.IADD R33, R33, 0x1, -R2 ;  /* 0x000000012121d824 */ /* 0x000fe200078e0a02 */
[----:B------:R-:W-:Y:S01]  /*17e0*/  ISETP.GE.AND P5, PT, R34, RZ, PT ;  /* 0x000000ff2200720c */ /* 0x000fe20003fa6270 */
[----:B------:R-:W-:Y:S01]  /*17f0*/  IMAD.MOV R24, RZ, RZ, -R24 ;  /* 0x000000ffff187224 */ /* 0x000fe200078e0a18 */
[----:B------:R-:W-:Y:S01]  /*1800*/  LOP3.LUT R34, R7, 0x1b0, RZ, 0xfc, !PT ;  /* 0x000001b007227812 */ /* 0x000fe200078efcff */
[--C-:B------:R-:W-:Y:S01]  /*1810*/  @!P3 IMAD.IADD R37, R37, 0x1, -R2.reuse ;  /* 0x000000012525b824 */ /* 0x100fe200078e0a02 */
[----:B------:R-:W-:Y:S01]  /*1820*/  ISETP.GE.AND P3, PT, R36, RZ, PT ;  /* 0x000000ff2400720c */ /* 0x000fe20003f66270 */
[----:B------:R-:W-:Y:S01]  /*1830*/  IMAD R47, R2, R24, R47 ;  /* 0x00000018022f7224 */ /* 0x000fe200078e022f */
[----:B------:R-:W-:Y:S01]  /*1840*/  LOP3.LUT R36, R7, 0x1c0, RZ, 0xfc, !PT ;  /* 0x000001c007247812 */ /* 0x000fe200078efcff */
[--C-:B------:R-:W-:Y:S01]  /*1850*/  @!P1 IMAD.IADD R39, R39, 0x1, -R2.reuse ;  /* 0x0000000127279824 */ /* 0x100fe200078e0a02 */
[----:B------:R-:W-:Y:S01]  /*1860*/  ISETP.GE.AND P1, PT, R38, RZ, PT ;  /* 0x000000ff2600720c */ /* 0x000fe20003f26270 */
[--C-:B------:R-:W-:Y:S01]  /*1870*/  @!P2 IMAD.IADD R45, R45, 0x1, -R2.reuse ;  /* 0x000000012d2da824 */ /* 0x100fe200078e0a02 */
[----:B------:R-:W-:Y:S01]  /*1880*/  LOP3.LUT R38, R7, 0x1d0, RZ, 0xfc, !PT ;  /* 0x000001d007267812 */ /* 0x000fe200078efcff */
[----:B------:R-:W-:Y:S01]  /*1890*/  @!P0 IMAD.IADD R41, R41, 0x1, -R2 ;  /* 0x0000000129298824 */ /* 0x000fe200078e0a02 */
[C---:B------:R-:W-:Y:S01]  /*18a0*/  ISETP.GT.U32.AND P2, PT, R2.reuse, R47, PT ;  /* 0x0000002f0200720c */ /* 0x040fe20003f44070 */
[----:B------:R-:W-:Y:S01]  /*18b0*/  @!P4 IMAD.MOV R25, RZ, RZ, -R25 ;  /* 0x000000ffff19c224 */ /* 0x000fe200078e0a19 */
[----:B------:R-:W-:Y:S01]  /*18c0*/  IABS R51, R36 ;  /* 0x0000002400337213 */ /* 0x000fe20000000000 */
[----:B------:R-:W-:Y:S01]  /*18d0*/  @!P5 IMAD.MOV R27, RZ, RZ, -R27 ;  /* 0x000000ffff1bd224 */ /* 0x000fe200078e0a1b */
[----:B------:R-:W-:Y:S01]  /*18e0*/  IABS R53, R38 ;  /* 0x0000002600357213 */ /* 0x000fe20000000000 */
[----:B------:R-:W-:Y:S01]  /*18f0*/  IMAD R54, R13, 0x40, R22 ;  /* 0x000000400d367824 */ /* 0x000fe200078e0216 */
[----:B------:R-:W-:Y:S01]  /*1900*/  ISETP.GT.U32.AND P4, PT, R2, R39, PT ;  /* 0x000000270200720c */ /* 0x000fe20003f84070 */
[----:B------:R-:W-:Y:S01]  /*1910*/  IMAD.HI.U32 R24, R6, R51, RZ ;  /* 0x0000003306187227 */ /* 0x000fe200078e00ff */
[----:B------:R-:W-:-:S02]  /*1920*/  ISETP.GT.U32.AND P5, PT, R2, R41, PT ;  /* 0x000000290200720c */ /* 0x000fc40003fa4070 */
[----:B------:R-:W-:Y:S01]  /*1930*/  IABS R49, R34 ;  /* 0x0000002200317213 */ /* 0x000fe20000000000 */
[----:B------:R-:W-:Y:S01]  /*1940*/  IMAD.HI.U32 R26, R6, R53, RZ ;  /* 0x00000035061a7227 */ /* 0x000fe200078e00ff */
[----:B------:R-:W-:Y:S01]  /*1950*/  IABS R13, R54 ;  /* 0x00000036000d7213 */ /* 0x000fe20000000000 */
[----:B------:R-:W-:Y:S01]  /*1960*/  STL [R1+0xf8], R54 ;  /* 0x0000f83601007387 */ /* 0x000fe20000100800 */
[----:B------:R-:W-:Y:S01]  /*1970*/  ISETP.GE.AND P0, PT, R40, RZ, PT ;  /* 0x000000ff2800720c */ /* 0x000fe20003f06270 */
[----:B------:R-:W-:Y:S02]  /*1980*/  IMAD.MOV R24, RZ, RZ, -R24 ;  /* 0x000000ffff187224 */ /* 0x000fe400078e0a18 */
[----:B------:R-:W-:Y:S02]  /*1990*/  IMAD.MOV R26, RZ, RZ, -R26 ;  /* 0x000000ffff1a7224 */ /* 0x000fe400078e0a1a */
[----:B------:R-:W-:Y:S01]  /*19a0*/  @!P2 IMAD.IADD R47, R47, 0x1, -R2 ;  /* 0x000000012f2fa824 */ /* 0x000fe200078e0a02 */
[----:B------:R-:W-:Y:S01]  /*19b0*/  ISETP.GT.U32.AND P2, PT, R2, R37, PT ;  /* 0x000000250200720c */ /* 0x000fe20003f44070 */
[----:B------:R-:W-:-:S04]  /*19c0*/  IMAD.HI.U32 R7, R6, R49, RZ ;  /* 0x0000003106077227 */ /* 0x000fc800078e00ff */
[C---:B------:R-:W-:Y:S02]  /*19d0*/  IMAD R51, R2.reuse, R24, R51 ;  /* 0x0000001802337224 */ /* 0x040fe400078e0233 */
[C---:B------:R-:W-:Y:S02]  /*19e0*/  IMAD R53, R2.reuse, R26, R53 ;  /* 0x0000001a02357224 */ /* 0x040fe400078e0235 */
[----:B------:R-:W-:Y:S01]  /*19f0*/  IMAD.MOV.U32 R22, RZ, RZ, R23 ;  /* 0x000000ffff167224 */ /* 0x000fe200078e0017 */
[----:B------:R-:W-:Y:S01]  /*1a00*/  LOP3.LUT R23, RZ, R109, RZ, 0x33, !PT ;  /* 0x0000006dff177212 */ /* 0x000fe200078e33ff */
[----:B------:R-:W-:Y:S01]  /*1a10*/  @!P1 IMAD.MOV R31, RZ, RZ, -R31 ;  /* 0x000000ffff1f9224 */ /* 0x000fe200078e0a1f */
[----:B------:R-:W-:Y:S01]  /*1a20*/  ISETP.GT.U32.AND P1, PT, R2, R45, PT ;  /* 0x0000002d0200720c */ /* 0x000fe20003f24070 */
[----:B------:R-:W-:-:S04]  /*1a30*/  IMAD.HI.U32 R6, R6, R55, RZ ;  /* 0x0000003706067227 */ /* 0x000fc800078e00ff */
[----:B------:R-:W-:Y:S02]  /*1a40*/  IMAD.MOV R7, RZ, RZ, -R7 ;  /* 0x000000ffff077224 */ /* 0x000fe400078e0a07 */
[----:B------:R-:W-:Y:S01]  /*1a50*/  @!P6 IMAD.MOV R22, RZ, RZ, -R22 ;  /* 0x000000ffff16e224 */ /* 0x000fe200078e0a16 */
[C---:B------:R-:W-:Y:S01]  /*1a60*/  ISETP.GT.U32.AND P6, PT, R2.reuse, R47, PT ;  /* 0x0000002f0200720c */ /* 0x040fe20003fc4070 */
[----:B------:R-:W-:Y:S01]  /*1a70*/  @!P3 IMAD.MOV R29, RZ, RZ, -R29 ;  /* 0x000000ffff1db224 */ /* 0x000fe200078e0a1d */
[C---:B------:R-:W-:Y:S01]  /*1a80*/  ISETP.GT.U32.AND P3, PT, R2.reuse, R43, PT ;  /* 0x0000002b0200720c */ /* 0x040fe20003f64070 */
[--C-:B------:R-:W-:Y:S01]  /*1a90*/  @!P4 IMAD.IADD R39, R39, 0x1, -R2.reuse ;  /* 0x000000012727c824 */ /* 0x100fe200078e0a02 */
[C---:B------:R-:W-:Y:S01]  /*1aa0*/  ISETP.GT.U32.AND P4, PT, R2.reuse, R51, PT ;  /* 0x000000330200720c */ /* 0x040fe20003f84070 */
[----:B------:R-:W-:Y:S01]  /*1ab0*/  @!P5 IMAD.IADD R41, R41, 0x1, -R2 ;  /* 0x000000012929d824 */ /* 0x000fe200078e0a02 */
[----:B------:R-:W-:Y:S01]  /*1ac0*/  ISETP.GT.U32.AND P5, PT, R2, R53, PT ;  /* 0x000000350200720c */ /* 0x000fe20003fa4070 */
[----:B------:R-:W-:-:S02]  /*1ad0*/  IMAD.MOV R6, RZ, RZ, -R6 ;  /* 0x000000ffff067224 */ /* 0x000fc400078e0a06 */
[----:B------:R-:W-:-:S04]  /*1ae0*/  IMAD.HI.U32 R5, R5, R13, RZ ;  /* 0x0000000d05057227 */ /* 0x000fc800078e00ff */
[C---:B------:R-:W-:Y:S02]  /*1af0*/  IMAD R49, R2.reuse, R7, R49 ;  /* 0x0000000702317224 */ /* 0x040fe400078e0231 */
[C---:B------:R-:W-:Y:S02]  /*1b00*/  IMAD R55, R2.reuse, R6, R55 ;  /* 0x0000000602377224 */ /* 0x040fe400078e0237 */
[----:B------:R-:W-:Y:S01]  /*1b10*/  IMAD.MOV R5, RZ, RZ, -R5 ;  /* 0x000000ffff057224 */ /* 0x000fe200078e0a05 */
[----:B------:R-:W2:Y:S01]  /*1b20*/  LDC.64 R6, c[0x0][0x3a0] ;  /* 0x0000e800ff067b82 */ /* 0x000ea20000000a00 */
[--C-:B------:R-:W-:Y:S01]  /*1b30*/  @!P2 IMAD.IADD R37, R37, 0x1, -R2.reuse ;  /* 0x000000012525a824 */ /* 0x100fe200078e0a02 */
[C---:B------:R-:W-:Y:S01]  /*1b40*/  ISETP.GT.U32.AND P2, PT, R2.reuse, R49, PT ;  /* 0x000000310200720c */ /* 0x040fe20003f44070 */
[----:B------:R-:W-:Y:S01]  /*1b50*/  @!P1 IMAD.IADD R45, R45, 0x1, -R2 ;  /* 0x000000012d2d9824 */ /* 0x000fe200078e0a02 */
[----:B------:R-:W-:Y:S01]  /*1b60*/  ISETP.GT.U32.AND P1, PT, R2, R55, PT ;  /* 0x000000370200720c */ /* 0x000fe20003f24070 */
[----:B------:R-:W-:-:S02]  /*1b70*/  IMAD R13, R0, R5, R13 ;  /* 0x00000005000d7224 */ /* 0x000fc400078e020d */
[--C-:B------:R-:W-:Y:S01]  /*1b80*/  @!P3 IMAD.IADD R43, R43, 0x1, -R2.reuse ;  /* 0x000000012b2bb824 */ /* 0x100fe200078e0a02 */
[----:B------:R-:W-:Y:S01]  /*1b90*/  ISETP.GE.AND P3, PT, R42, RZ, PT ;  /* 0x000000ff2a00720c */ /* 0x000fe20003f66270 */
[--C-:B------:R-:W-:Y:S01]  /*1ba0*/  @!P6 IMAD.IADD R47, R47, 0x1, -R2.reuse ;  /* 0x000000012f2fe824 */ /* 0x100fe200078e0a02 */
[----:B------:R-:W-:Y:S01]  /*1bb0*/  ISETP.GE.AND P6, PT, R44, RZ, PT ;  /* 0x000000ff2c00720c */ /* 0x000fe20003fc6270 */
[--C-:B------:R-:W-:Y:S01]  /*1bc0*/  @!P4 IMAD.IADD R51, R51, 0x1, -R2.reuse ;  /* 0x000000013333c824 */ /* 0x100fe200078e0a02 */
[----:B------:R-:W-:Y:S01]  /*1bd0*/  ISETP.GE.AND P4, PT, R48, RZ, PT ;  /* 0x000000ff3000720c */ /* 0x000fe20003f86270 */
[--C-:B------:R-:W-:Y:S01]  /*1be0*/  @!P5 IMAD.IADD R53, R53, 0x1, -R2.reuse ;  /* 0x000000013535d824 */ /* 0x100fe200078e0a02 */
[----:B------:R-:W-:Y:S01]  /*1bf0*/  ISETP.GT.U32.AND P5, PT, R0, R13, PT ;  /* 0x0000000d0000720c */ /* 0x000fe20003fa4070 */
[--C-:B------:R-:W-:Y:S01]  /*1c00*/  @!P2 IMAD.IADD R49, R49, 0x1, -R2.reuse ;  /* 0x000000013131a824 */ /* 0x100fe200078e0a02 */
[----:B------:R-:W-:Y:S01]  /*1c10*/  ISETP.GE.AND P2, PT, R46, RZ, PT ;  /* 0x000000ff2e00720c */ /* 0x000fe20003f46270 */
[----:B------:R-:W-:Y:S01]  /*1c20*/  @!P1 IMAD.IADD R55, R55, 0x1, -R2 ;  /* 0x0000000137379824 */ /* 0x000fe200078e0a02 */
[C---:B------:R-:W-:Y:S01]  /*1c30*/  ISETP.GT.U32.AND P1, PT, R2.reuse, R51, PT ;  /* 0x000000330200720c */ /* 0x040fe20003f24070 */
[----:B------:R-:W-:Y:S01]  /*1c40*/  @!P0 IMAD.MOV R33, RZ, RZ, -R33 ;  /* 0x000000ffff218224 */ /* 0x000fe200078e0a21 */
[C---:B------:R-:W-:Y:S01]  /*1c50*/  ISETP.GT.U32.AND P0, PT, R2.reuse, R49, PT ;  /* 0x000000310200720c */ /* 0x040fe20003f04070 */
[----:B------:R-:W-:Y:S01]  /*1c60*/  @!P3 IMAD.MOV R35, RZ, RZ, -R35 ;  /* 0x000000ffff23b224 */ /* 0x000fe200078e0a23 */
[C---:B------:R-:W-:Y:S01]  /*1c70*/  ISETP.GT.U32.AND P3, PT, R2.reuse, R55, PT ;  /* 0x000000370200720c */ /* 0x040fe20003f64070 */
[----:B------:R-:W-:Y:S01]  /*1c80*/  @!P6 IMAD.MOV R37, RZ, RZ, -R37 ;  /* 0x000000ffff25e224 */ /* 0x000fe200078e0a25 */
[----:B------:R-:W-:Y:S01]  /*1c90*/  ISETP.GT.U32.AND P6, PT, R2, R53, PT ;  /* 0x000000350200720c */ /* 0x000fe20003fc4070 */
[----:B------:R-:W-:Y:S01]  /*1ca0*/  @!P4 IMAD.MOV R41, RZ, RZ, -R41 ;  /* 0x000000ffff29c224 */ /* 0x000fe200078e0a29 */
[----:B------:R-:W-:Y:S01]  /*1cb0*/  ISETP.GE.AND P4, PT, R32, RZ, PT ;  /* 0x000000ff2000720c */ /* 0x000fe20003f86270 */
[----:B------:R-:W-:-:S02]  /*1cc0*/  @!P5 IMAD.IADD R13, R13, 0x1, -R0 ;  /* 0x000000010d0dd824 */ /* 0x000fc400078e0a00 */
[----:B------:R-:W-:Y:S01]  /*1cd0*/  @!P2 IMAD.MOV R39, RZ, RZ, -R39 ;  /* 0x000000ffff27a224 */ /* 0x000fe200078e0a27 */
[----:B------:R-:W-:Y:S01]  /*1ce0*/  ISETP.GE.AND P2, PT, R30, RZ, PT ;  /* 0x000000ff1e00720c */ /* 0x000fe20003f46270 */
[--C-:B------:R-:W-:Y:S01]  /*1cf0*/  @!P1 IMAD.IADD R51, R51, 0x1, -R2.reuse ;  /* 0x0000000133339824 */ /* 0x100fe200078e0a02 */
[----:B------:R-:W-:Y:S01]  /*1d00*/  ISETP.GT.U32.AND P5, PT, R0, R13, PT ;  /* 0x0000000d0000720c */ /* 0x000fe20003fa4070 */
[--C-:B------:R-:W-:Y:S01]  /*1d10*/  @!P0 IMAD.IADD R49, R49, 0x1, -R2.reuse ;  /* 0x0000000131318824 */ /* 0x100fe200078e0a02 */
[----:B------:R-:W-:Y:S01]  /*1d20*/  ISETP.GE.AND P0, PT, R50, RZ, PT ;  /* 0x000000ff3200720c */ /* 0x000fe20003f06270 */
[--C-:B------:R-:W-:Y:S01]  /*1d30*/  @!P3 IMAD.IADD R55, R55, 0x1, -R2.reuse ;  /* 0x000000013737b824 */ /* 0x100fe200078e0a02 */
[----:B------:R-:W-:Y:S01]  /*1d40*/  ISETP.GE.AND P1, PT, R34, RZ, PT ;  /* 0x000000ff2200720c */ /* 0x000fe20003f26270 */
[----:B------:R-:W-:Y:S01]  /*1d50*/  @!P6 IMAD.IADD R53, R53, 0x1, -R2 ;  /* 0x000000013535e824 */ /* 0x000fe200078e0a02 */
[----:B------:R-:W-:Y:S01]  /*1d60*/  ISETP.GE.AND P6, PT, R36, RZ, PT ;  /* 0x000000ff2400720c */ /* 0x000fe20003fc6270 */
[----:B--2---:R-:W-:Y:S01]  /*1d70*/  VIADD R5, R6, 0x1f ;  /* 0x0000001f06057836 */ /* 0x004fe20000000000 */
[----:B------:R-:W-:Y:S01]  /*1d80*/  ISETP.GE.AND P3, PT, R38, RZ, PT ;  /* 0x000000ff2600720c */ /* 0x000fe20003f66270 */
[----:B------:R-:W-:Y:S01]  /*1d90*/  @!P4 IMAD.MOV R45, RZ, RZ, -R45 ;  /* 0x000000ffff2dc224 */ /* 0x000fe200078e0a2d */
[----:B------:R-:W-:Y:S01]  /*1da0*/  SHF.R.U32.HI R2, RZ, 0x6, R52 ;  /* 0x00000006ff027819 */ /* 0x000fe20000011634 */
[----:B------:R-:W-:Y:S01]  /*1db0*/  @!P2 IMAD.MOV R43, RZ, RZ, -R43 ;  /* 0x000000ffff2ba224 */ /* 0x000fe200078e0a2b */
[----:B------:R-:W-:Y:S01]  /*1dc0*/  ISETP.GE.AND P4, PT, R28, RZ, PT ;  /* 0x000000ff1c00720c */ /* 0x000fe20003f86270 */
[----:B------:R-:W-:Y:S01]  /*1dd0*/  @!P5 IMAD.IADD R13, R13, 0x1, -R0 ;  /* 0x000000010d0dd824 */ /* 0x000fe200078e0a00 */
[----:B------:R-:W-:Y:S01]  /*1de0*/  SGXT.U32 R86, R2, 0x3 ;  /* 0x000000030256781a */ /* 0x000fe20000000000 */
[----:B------:R-:W-:Y:S01]  /*1df0*/  @!P0 IMAD.MOV R47, RZ, RZ, -R47 ;  /* 0x000000ffff2f8224 */ /* 0x000fe200078e0a2f */
[----:B------:R-:W-:Y:S01]  /*1e00*/  ISETP.GT.AND P5, PT, R5, 0x1f, PT ;  /* 0x0000001f0500780c */ /* 0x000fe20003fa4270 */
[----:B------:R-:W-:Y:S01]  /*1e10*/  @!P1 IMAD.MOV R49, RZ, RZ, -R49 ;  /* 0x000000ffff319224 */ /* 0x000fe200078e0a31 */
[-C--:B------:R-:W-:Y:S01]  /*1e20*/  ISETP.GE.AND P2, PT, R86, R6.reuse, PT ;  /* 0x000000065600720c */ /* 0x080fe20003f46270 */
[----:B------:R-:W-:Y:S01]  /*1e30*/  @!P6 IMAD.MOV R51, RZ, RZ, -R51 ;  /* 0x000000ffff33e224 */ /* 0x000fe200078e0a33 */
[----:B------:R-:W-:Y:S01]  /*1e40*/  SEL R93, RZ, 0x4, !P5 ;  /* 0x00000004ff5d7807 */ /* 0x000fe20006800000 */
[----:B------:R-:W-:Y:S01]  /*1e50*/  @!P3 IMAD.MOV R53, RZ, RZ, -R53 ;  /* 0x000000ffff35b224 */ /* 0x000fe200078e0a35 */
[----:B------:R-:W-:Y:S01]  /*1e60*/  ISETP.GE.AND P1, PT, R54, RZ, PT ;  /* 0x000000ff3600720c */ /* 0x000fe20003f26270 */
[----:B-1----:R-:W-:Y:S01]  /*1e70*/  IMAD R2, R98, R83, RZ ;  /* 0x0000005362027224 */ /* 0x002fe200078e02ff */
[----:B------:R-:W-:Y:S01]  /*1e80*/  SEL R0, R93, RZ, !P2 ;  /* 0x000000ff5d007207 */ /* 0x000fe20005000000 */
[----:B------:R-:W-:Y:S01]  /*1e90*/  @!P4 IMAD.MOV R55, RZ, RZ, -R55 ;  /* 0x000000ffff37c224 */ /* 0x000fe200078e0a37 */
[----:B------:R-:W-:Y:S01]  /*1ea0*/  ISETP.NE.AND P2, PT, R109, RZ, PT ;  /* 0x000000ff6d00720c */ /* 0x000fe20003f45270 */
[----:B------:R-:W-:Y:S01]  /*1eb0*/  VIADD R95, R6, 0xffffffe0 ;  /* 0xffffffe0065f7836 */ /* 0x000fe20000000000 */
[----:B------:R-:W-:-:S02]  /*1ec0*/  ISETP.GE.AND P5, PT, R85, R6, PT ;  /* 0x000000065500720c */ /* 0x000fc40003fa6270 */
[C---:B------:R-:W-:Y:S02]  /*1ed0*/  SEL R24, R23.reuse, R8, !P2 ;  /* 0x0000000817187207 */ /* 0x040fe40005000000 */
[C---:B------:R-:W-:Y:S02]  /*1ee0*/  SEL R26, R23.reuse, R9, !P2 ;  /* 0x00000009171a7207 */ /* 0x040fe40005000000 */
[C---:B------:R-:W-:Y:S01]  /*1ef0*/  SEL R28, R23.reuse, R10, !P2 ;  /* 0x0000000a171c7207 */ /* 0x040fe20005000000 */
[----:B------:R-:W-:Y:S01]  /*1f00*/  @!P1 IMAD.MOV R13, RZ, RZ, -R13 ;  /* 0x000000ffff0d9224 */ /* 0x000fe200078e0a0d */
[C---:B------:R-:W-:Y:S01]  /*1f10*/  SEL R30, R23.reuse, R11, !P2 ;  /* 0x0000000b171e7207 */ /* 0x040fe20005000000 */
[----:B-----5:R-:W-:Y:S01]  /*1f20*/  IMAD R24, R24, UR4, RZ ;  /* 0x0000000418187c24 */ /* 0x020fe2000f8e02ff */
[C---:B------:R-:W-:Y:S01]  /*1f30*/  SEL R125, R23.reuse, R16, !P2 ;  /* 0x00000010177d7207 */ /* 0x040fe20005000000 */
[----:B------:R-:W-:Y:S01]  /*1f40*/  IMAD R26, R26, UR4, RZ ;  /* 0x000000041a1a7c24 */ /* 0x000fe2000f8e02ff */
[C---:B------:R-:W-:Y:S01]  /*1f50*/  SEL R124, R23.reuse, R17, !P2 ;  /* 0x00000011177c7207 */ /* 0x040fe20005000000 */
[----:B------:R-:W-:Y:S01]  /*1f60*/  IMAD R28, R28, UR4, RZ ;  /* 0x000000041c1c7c24 */ /* 0x000fe2000f8e02ff */
[C---:B------:R-:W-:Y:S01]  /*1f70*/  SEL R122, R23.reuse, R19, !P2 ;  /* 0x00000013177a7207 */ /* 0x040fe20005000000 */
[----:B------:R-:W-:Y:S01]  /*1f80*/  IMAD R30, R30, UR4, RZ ;  /* 0x000000041e1e7c24 */ /* 0x000fe2000f8e02ff */
[----:B------:R-:W-:Y:S01]  /*1f90*/  SEL R4, R23, R4, !P2 ;  /* 0x0000000417047207 */ /* 0x000fe20005000000 */
[----:B------:R-:W-:Y:S01]  /*1fa0*/  IMAD R125, R125, UR4, RZ ;  /* 0x000000047d7d7c24 */ /* 0x000fe2000f8e02ff */
[C---:B------:R-:W-:Y:S01]  /*1fb0*/  SEL R12, R23.reuse, R12, !P2 ;  /* 0x0000000c170c7207 */ /* 0x040fe20005000000 */
[----:B------:R-:W-:Y:S01]  /*1fc0*/  IMAD R124, R124, UR4, RZ ;  /* 0x000000047c7c7c24 */ /* 0x000fe2000f8e02ff */
[C---:B------:R-:W-:Y:S01]  /*1fd0*/  SEL R14, R23.reuse, R14, !P2 ;  /* 0x0000000e170e7207 */ /* 0x040fe20005000000 */
[----:B------:R-:W-:Y:S01]  /*1fe0*/  IMAD R122, R122, UR4, RZ ;  /* 0x000000047a7a7c24 */ /* 0x000fe2000f8e02ff */
[C---:B------:R-:W-:Y:S01]  /*1ff0*/  SEL R15, R23.reuse, R15, !P2 ;  /* 0x0000000f170f7207 */ /* 0x040fe20005000000 */
[----:B------:R-:W-:Y:S01]  /*2000*/  IMAD R32, R12, UR4, RZ ;  /* 0x000000040c207c24 */ /* 0x000fe2000f8e02ff */
[C---:B------:R-:W-:Y:S01]  /*2010*/  SEL R123, R23.reuse, R18, !P2 ;  /* 0x00000012177b7207 */ /* 0x040fe20005000000 */
[----:B------:R-:W-:Y:S01]  /*2020*/  IMAD R34, R14, UR4, RZ ;  /* 0x000000040e227c24 */ /* 0x000fe2000f8e02ff */
[----:B------:R-:W-:Y:S01]  /*2030*/  SEL R121, R23, R20, !P2 ;  /* 0x0000001417797207 */ /* 0x000fe20005000000 */
[-C--:B------:R-:W-:Y:S01]  /*2040*/  IMAD R20, R85, R82.reuse, RZ ;  /* 0x0000005255147224 */ /* 0x080fe200078e02ff */
[C---:B------:R-:W-:Y:S01]  /*2050*/  SEL R120, R23.reuse, R21, !P2 ;  /* 0x0000001517787207 */ /* 0x040fe20005000000 */
[----:B------:R-:W-:Y:S01]  /*2060*/  IMAD R21, R86, R82, RZ ;  /* 0x0000005256157224 */ /* 0x000fe200078e02ff */
[----:B------:R-:W-:Y:S01]  /*2070*/  SEL R119, R23, R25, !P2 ;  /* 0x0000001917777207 */ /* 0x000fe20005000000 */
[----:B------:R-:W-:Y:S01]  /*2080*/  IMAD R123, R123, UR4, RZ ;  /* 0x000000047b7b7c24 */ /* 0x000fe2000f8e02ff */
[----:B------:R-:W-:Y:S01]  /*2090*/  SEL R118, R23, R22, !P2 ;  /* 0x0000001617767207 */ /* 0x000fe20005000000 */
[----:B------:R-:W-:Y:S01]  /*20a0*/  IMAD.SHL.U32 R25, R21, 0x4, RZ ;  /* 0x0000000415197824 */ /* 0x000fe200078e00ff */
[C---:B------:R-:W-:Y:S01]  /*20b0*/  SEL R117, R23.reuse, R27, !P2 ;  /* 0x0000001b17757207 */ /* 0x040fe20005000000 */
[----:B------:R-:W-:Y:S01]  /*20c0*/  IMAD R22, R4, UR4, RZ ;  /* 0x0000000404167c24 */ /* 0x000fe2000f8e02ff */
[----:B------:R-:W-:Y:S01]  /*20d0*/  SEL R116, R23, R29, !P2 ;  /* 0x0000001d17747207 */ /* 0x000fe20005000000 */
[----:B------:R-:W-:Y:S01]  /*20e0*/  IMAD R121, R121, UR4, RZ ;  /* 0x0000000479797c24 */ /* 0x000fe2000f8e02ff */
        /* <DEDUP_REMOVED lines=27> */
[----:B------:R-:W-:Y:S01]  /*22a0*/  IMAD.SHL.U32 R23, R20, 0x4, RZ ;  /* 0x0000000414177824 */ /* 0x000fe200078e00ff */
[----:B------:R-:W-:Y:S01]  /*22b0*/  ISETP.NE.AND P2, PT, R108, RZ, PT ;  /* 0x000000ff6c00720c */ /* 0x000fe20003f45270 */
[----:B------:R-:W-:Y:S01]  /*22c0*/  IMAD R11, R11, UR4, RZ ;  /* 0x000000040b0b7c24 */ /* 0x000fe2000f8e02ff */
[-C--:B------:R-:W-:Y:S01]  /*22d0*/  ISETP.GE.AND P0, PT, R99, R6.reuse, PT ;  /* 0x000000066300720c */ /* 0x080fe20003f06270 */
[----:B------:R-:W-:Y:S01]  /*22e0*/  IMAD R10, R10, UR4, RZ ;  /* 0x000000040a0a7c24 */ /* 0x000fe2000f8e02ff */
[----:B------:R-:W-:Y:S01]  /*22f0*/  SEL R94, R93, RZ, !P5 ;  /* 0x000000ff5d5e7207 */ /* 0x000fe20006800000 */
[----:B------:R-:W-:Y:S01]  /*2300*/  IMAD R9, R9, UR4, RZ ;  /* 0x0000000409097c24 */ /* 0x000fe2000f8e02ff */
[----:B------:R-:W-:Y:S01]  /*2310*/  ISETP.NE.U32.AND P5, PT, R0, RZ, PT ;  /* 0x000000ff0000720c */ /* 0x000fe20003fa5070 */
[----:B------:R-:W-:Y:S01]  /*2320*/  IMAD R8, R8, UR4, RZ ;  /* 0x0000000408087c24 */ /* 0x000fe2000f8e02ff */
[----:B------:R-:W-:Y:S01]  /*2330*/  SEL R0, R93, RZ, !P0 ;  /* 0x000000ff5d007207 */ /* 0x000fe20004000000 */
[----:B------:R-:W-:Y:S01]  /*2340*/  IMAD R3, R3, UR4, RZ ;  /* 0x0000000403037c24 */ /* 0x000fe2000f8e02ff */
[----:B------:R-:W-:-:S02]  /*2350*/  ISETP.GE.AND P3, PT, R98, R6, PT ;  /* 0x000000066200720c */ /* 0x000fc40003f66270 */
[----:B------:R-:W-:Y:S01]  /*2360*/  ISETP.NE.U32.AND P0, PT, R0, RZ, PT ;  /* 0x000000ff0000720c */ /* 0x000fe20003f05070 */
[----:B------:R-:W-:Y:S01]  /*2370*/  IMAD.SHL.U32 R0, R2, 0x4, RZ ;  /* 0x0000000402007824 */ /* 0x000fe200078e00ff */
[----:B------:R-:W-:Y:S02]  /*2380*/  @!P2 LOP3.LUT R13, RZ, R108, RZ, 0x33, !PT ;  /* 0x0000006cff0da212 */ /* 0x000fe400078e33ff */
[----:B------:R-:W-:Y:S02]  /*2390*/  SEL R18, R93, RZ, !P3 ;  /* 0x000000ff5d127207 */ /* 0x000fe40005800000 */
[----:B------:R-:W-:Y:S01]  /*23a0*/  IADD3 R80, P2, PT, R0, UR14, RZ ;  /* 0x0000000e00507c10 */ /* 0x000fe2000ff5e0ff */
[----:B------:R-:W-:Y:S01]  /*23b0*/  IMAD R27, R13, R7, RZ ;  /* 0x000000070d1b7224 */ /* 0x000fe200078e02ff */
[----:B------:R-:W-:Y:S01]  /*23c0*/  ISETP.NE.U32.AND P1, PT, R18, RZ, PT ;  /* 0x000000ff1200720c */ /* 0x000fe20003f25070 */
[----:B------:R-:W-:Y:S01]  /*23d0*/  IMAD R7, R15, UR4, RZ ;  /* 0x000000040f077c24 */ /* 0x000fe2000f8e02ff */
[----:B------:R-:W-:Y:S01]  /*23e0*/  LEA.HI.X.SX32 R18, R2, UR15, 0x2, P2 ;  /* 0x0000000f02127c11 */ /* 0x000fe200090f16ff */
[----:B------:R-:W-:Y:S01]  /*23f0*/  IMAD.SHL.U32 R29, R27, 0x4, RZ ;  /* 0x000000041b1d7824 */ /* 0x000fe200078e00ff */
[----:B------:R-:W-:Y:S01]  /*2400*/  LOP3.LUT R101, R86, 0x10, RZ, 0xfc, !PT ;  /* 0x0000001056657812 */ /* 0x000fe200078efcff */
[----:B------:R-:W-:Y:S01]  /*2410*/  STL [R1+0x20], R27 ;  /* 0x0000201b01007387 */ /* 0x000fe20000100800 */
[----:B------:R-:W-:-:S02]  /*2420*/  ISETP.GT.AND P4, PT, R5, 0x3f, PT ;  /* 0x0000003f0500780c */ /* 0x000fc40003f84270 */
[----:B------:R-:W-:Y:S01]  /*2430*/  IADD3 R84, P2, PT, R29, UR12, RZ ;  /* 0x0000000c1d547c10 */ /* 0x000fe2000ff5e0ff */
[----:B------:R-:W-:Y:S01]  /*2440*/  STL [R1+0xe0], R23 ;  /* 0x0000e01701007387 */ /* 0x000fe20000100800 */
[----:B------:R-:W-:Y:S02]  /*2450*/  ISETP.GE.AND P3, PT, R101, R6, PT ;  /* 0x000000066500720c */ /* 0x000fe40003f66270 */
[----:B------:R-:W-:Y:S01]  /*2460*/  LEA.HI.X.SX32 R4, R27, UR13, 0x2, P2 ;  /* 0x0000000d1b047c11 */ /* 0x000fe200090f16ff */
[----:B------:R-:W-:Y:S01]  /*2470*/  STL [R1+0xe4], R25 ;  /* 0x0000e41901007387 */ /* 0x000fe20000100800 */
[----:B------:R-:W-:Y:S02]  /*2480*/  IADD3 R90, P2, PT, R25, R84, RZ ;  /* 0x00000054195a7210 */ /* 0x000fe40007f5e0ff */
[----:B------:R-:W-:Y:S01]  /*2490*/  SEL R93, R93, RZ, !P3 ;  /* 0x000000ff5d5d7207 */ /* 0x000fe20005800000 */
[----:B------:R1:W-:Y:S01]  /*24a0*/  STL [R1+0x1c], R22 ;  /* 0x00001c1601007387 */ /* 0x0003e20000100800 */
[----:B------:R-:W-:-:S02]  /*24b0*/  LEA.HI.X.SX32 R91, R21, R4, 0x2, P2 ;  /* 0x00000004155b7211 */ /* 0x000fc400010f16ff */
[----:B------:R-:W-:Y:S01]  /*24c0*/  IADD3 R88, P2, PT, R23, R84, RZ ;  /* 0x0000005417587210 */ /* 0x000fe20007f5e0ff */
[----:B------:R2:W-:Y:S01]  /*24d0*/  STL [R1+0x18], R24 ;  /* 0x0000181801007387 */ /* 0x0005e20000100800 */
[----:B------:R-:W-:Y:S02]  /*24e0*/  LEA R14, P3, R24, R80, 0x2 ;  /* 0x00000050180e7211 */ /* 0x000fe400078610ff */
[----:B------:R-:W-:Y:S01]  /*24f0*/  LEA.HI.X.SX32 R89, R20, R4, 0x2, P2 ;  /* 0x0000000414597211 */ /* 0x000fe200010f16ff */
[----:B------:R3:W-:Y:S01]  /*2500*/  STL [R1+0x14], R26 ;  /* 0x0000141a01007387 */ /* 0x0007e20000100800 */
[----:B------:R-:W-:Y:S02]  /*2510*/  LEA R12, P2, R22, R80, 0x2 ;  /* 0x00000050160c7211 */ /* 0x000fe400078410ff */
[-C--:B------:R-:W-:Y:S01]  /*2520*/  LEA.HI.X.SX32 R15, R24, R18.reuse, 0x2, P3 ;  /* 0x00000012180f7211 */ /* 0x080fe200018f16ff */
[----:B------:R-:W-:Y:S01]  /*2530*/  STL [R1+0x24], R29 ;  /* 0x0000241d01007387 */ /* 0x000fe20000100800 */
[----:B------:R-:W-:-:S02]  /*2540*/  LEA.HI.X.SX32 R13, R22, R18, 0x2, P2 ;  /* 0x00000012160d7211 */ /* 0x000fc400010f16ff */
[-C--:B-1----:R-:W-:Y:S01]  /*2550*/  LEA R22, P2, R26, R80.reuse, 0x2 ;  /* 0x000000501a167211 */ /* 0x082fe200078410ff */
[----:B------:R1:W-:Y:S01]  /*2560*/  STL [R1+0x10], R28 ;  /* 0x0000101c01007387 */ /* 0x0003e20000100800 */
[----:B--2---:R-:W-:Y:S02]  /*2570*/  LEA R24, P3, R28, R80, 0x2 ;  /* 0x000000501c187211 */ /* 0x004fe400078610ff */
[----:B------:R-:W-:Y:S01]  /*2580*/  LEA.HI.X.SX32 R23, R26, R18, 0x2, P2 ;  /* 0x000000121a177211 */ /* 0x000fe200010f16ff */
[----:B------:R2:W-:Y:S01]  /*2590*/  STL [R1+0xc], R30 ;  /* 0x00000c1e01007387 */ /* 0x0005e20000100800 */
[----:B---3--:R-:W-:Y:S02]  /*25a0*/  LEA R26, P2, R30, R80, 0x2 ;  /* 0x000000501e1a7211 */ /* 0x008fe400078410ff */
[-C--:B------:R-:W-:Y:S01]  /*25b0*/  LEA.HI.X.SX32 R25, R28, R18.reuse, 0x2, P3 ;  /* 0x000000121c197211 */ /* 0x080fe200018f16ff */
[----:B------:R3:W-:Y:S01]  /*25c0*/  STL [R1+0x8], R32 ;  /* 0x0000082001007387 */ /* 0x0007e20000100800 */
[----:B------:R-:W-:-:S02]  /*25d0*/  LEA.HI.X.SX32 R27, R30, R18, 0x2, P2 ;  /* 0x000000121e1b7211 */ /* 0x000fc400010f16ff */
[-C--:B-1----:R-:W-:Y:S01]  /*25e0*/  LEA R28, P3, R32, R80.reuse, 0x2 ;  /* 0x00000050201c7211 */ /* 0x082fe200078610ff */
[----:B------:R1:W-:Y:S01]  /*25f0*/  STL [R1+0x4], R34 ;  /* 0x0000042201007387 */ /* 0x0003e20000100800 */
[----:B------:R-:W-:Y:S02]  /*2600*/  ISETP.GE.AND P6, PT, R101, R95, PT ;  /* 0x0000005f6500720c */ /* 0x000fe40003fc6270 */
[----:B--2---:R-:W-:Y:S01]  /*2610*/  LEA R30, P2, R34, R80, 0x2 ;  /* 0x00000050221e7211 */ /* 0x004fe200078410ff */
[----:B------:R2:W-:Y:S01]  /*2620*/  STL [R1], R7 ;  /* 0x0000000701007387 */ /* 0x0005e20000100800 */
[----:B------:R-:W-:Y:S02]  /*2630*/  LEA.HI.X.SX32 R29, R32, R18, 0x2, P3 ;  /* 0x00000012201d7211 */ /* 0x000fe400018f16ff */
[----:B---3--:R-:W-:Y:S02]  /*2640*/  LEA R32, P3, R7, R80, 0x2 ;  /* 0x0000005007207211 */ /* 0x008fe400078610ff */
[----:B------:R-:W-:-:S02]  /*2650*/  LEA.HI.X.SX32 R31, R34, R18, 0x2, P2 ;  /* 0x00000012221f7211 */ /* 0x000fc400010f16ff */
[----:B-1----:R-:W-:Y:S02]  /*2660*/  LEA R34, P2, R125, R80, 0x2 ;  /* 0x000000507d227211 */ /* 0x002fe400078410ff */
[----:B------:R-:W-:Y:S01]  /*2670*/  LEA.HI.X.SX32 R33, R7, R18, 0x2, P3 ;  /* 0x0000001207217211 */ /* 0x000fe200018f16ff */
[----:B--2---:R-:W-:Y:S01]  /*2680*/  IMAD R7, R19, UR4, RZ ;  /* 0x0000000413077c24 */ /* 0x004fe2000f8e02ff */
[----:B------:R-:W-:Y:S01]  /*2690*/  LEA R36, P3, R124, R80, 0x2 ;  /* 0x000000507c247211 */ /* 0x000fe200078610ff */
[----:B------:R-:W-:Y:S01]  /*26a0*/  IMAD R19, R82, 0x10, R21 ;  /* 0x0000001052137824 */ /* 0x000fe200078e0215 */
[----:B------:R-:W-:Y:S01]  /*26b0*/  LEA.HI.X.SX32 R35, R125, R18, 0x2, P2 ;  /* 0x000000127d237211 */ /* 0x000fe200010f16ff */
[----:B------:R-:W-:Y:S01]  /*26c0*/  UMOV UR4, 0x400 ;  /* 0x0000040000047882 */ /* 0x000fe20000000000 */
[----:B------:R-:W-:Y:S01]  /*26d0*/  LEA R38, P2, R123, R80, 0x2 ;  /* 0x000000507b267211 */ /* 0x000fe200078410ff */
[----:B------:R-:W-:Y:S01]  /*26e0*/  ULEA UR5, UR5, UR4, 0x18 ;  /* 0x0000000405057291 */ /* 0x000fe2000f8ec0ff */
[----:B------:R-:W-:-:S02]  /*26f0*/  LEA.HI.X.SX32 R37, R124, R18, 0x2, P3 ;  /* 0x000000127c257211 */ /* 0x000fc400018f16ff */
[C---:B------:R-:W-:Y:S02]  /*2700*/  LEA R40, P3, R122.reuse, R80, 0x2 ;  /* 0x000000507a287211 */ /* 0x040fe400078610ff */
[----:B------:R-:W-:Y:S02]  /*2710*/  LEA.HI.X.SX32 R39, R123, R18, 0x2, P2 ;  /* 0x000000127b277211 */ /* 0x000fe400010f16ff */
[C---:B------:R-:W-:Y:S02]  /*2720*/  LEA R42, P2, R121.reuse, R80, 0x2 ;  /* 0x00000050792a7211 */ /* 0x040fe400078410ff */
[----:B------:R-:W-:Y:S02]  /*2730*/  LEA.HI.X.SX32 R41, R122, R18, 0x2, P3 ;  /* 0x000000127a297211 */ /* 0x000fe400018f16ff */
[----:B------:R-:W-:Y:S02]  /*2740*/  LEA R44, P3, R120, R80, 0x2 ;  /* 0x00000050782c7211 */ /* 0x000fe400078610ff */
        /* <DEDUP_REMOVED lines=33> */
[----:B------:R-:W-:Y:S02]  /*2960*/  LEA R78, P2, R7, R80, 0x2 ;  /* 0x00000050074e7211 */ /* 0x000fe400078410ff */
[----:B------:R-:W-:Y:S02]  /*2970*/  LEA.HI.X.SX32 R77, R8, R18, 0x2, P3 ;  /* 0x00000012084d7211 */ /* 0x000fe400018f16ff */
[----:B------:R-:W-:Y:S02]  /*2980*/  LEA R80, P3, R3, R80, 0x2 ;  /* 0x0000005003507211 */ /* 0x000fe400078610ff */
[----:B------:R-:W-:-:S02]  /*2990*/  LEA.HI.X.SX32 R79, R7, R18, 0x2, P2 ;  /* 0x00000012074f7211 */ /* 0x000fc400010f16ff */
[-C--:B------:R-:W-:Y:S02]  /*29a0*/  ISETP.GE.AND P2, PT, R86, R95.reuse, PT ;  /* 0x0000005f5600720c */ /* 0x080fe40003f46270 */
[----:B------:R-:W-:Y:S02]  /*29b0*/  LEA.HI.X.SX32 R81, R3, R18, 0x2, P3 ;  /* 0x0000001203517211 */ /* 0x000fe400018f16ff */
[----:B------:R-:W-:Y:S02]  /*29c0*/  SEL R18, RZ, 0x4, P2 ;  /* 0x00000004ff127807 */ /* 0x000fe40001000000 */
[----:B------:R-:W-:Y:S01]  /*29d0*/  ISETP.GE.AND P2, PT, R85, R95, PT ;  /* 0x0000005f5500720c */ /* 0x000fe20003f46270 */
[----:B------:R-:W-:Y:S01]  /*29e0*/  IMAD.SHL.U32 R85, R19, 0x4, RZ ;  /* 0x0000000413557824 */ /* 0x000fe200078e00ff */
[----:B------:R-:W-:Y:S02]  /*29f0*/  SEL R18, R18, RZ, P4 ;  /* 0x000000ff12127207 */ /* 0x000fe40002000000 */
[----:B------:R-:W-:-:S02]  /*2a00*/  SEL R96, RZ, 0x4, P2 ;  /* 0x00000004ff607807 */ /* 0x000fc40001000000 */
[----:B------:R-:W-:Y:S01]  /*2a10*/  ISETP.NE.U32.AND P3, PT, R18, RZ, PT ;  /* 0x000000ff1200720c */ /* 0x000fe20003f65070 */
[----:B------:R-:W-:Y:S01]  /*2a20*/  IMAD R18, R99, R82, RZ ;  /* 0x0000005263127224 */ /* 0x000fe200078e02ff */
[----:B------:R1:W-:Y:S01]  /*2a30*/  STL [R1+0xdc], R85 ;  /* 0x0000dc5501007387 */ /* 0x0003e20000100800 */
[----:B------:R-:W-:Y:S01]  /*2a40*/  IADD3 R86, P2, PT, R85, R84, RZ ;  /* 0x0000005455567210 */ /* 0x000fe20007f5e0ff */
[----:B------:R-:W-:Y:S01]  /*2a50*/  IMAD.SHL.U32 R82, R82, 0x20, RZ ;  /* 0x0000002052527824 */ /* 0x000fe200078e00ff */
[----:B------:R-:W-:Y:S02]  /*2a60*/  SEL R96, R96, RZ, P4 ;  /* 0x000000ff60607207 */ /* 0x000fe40002000000 */
[----:B------:R-:W-:Y:S02]  /*2a70*/  LEA.HI.X.SX32 R87, R19, R4, 0x2, P2 ;  /* 0x0000000413577211 */ /* 0x000fe400010f16ff */
[----:B------:R-:W-:Y:S02]  /*2a80*/  P2R R92, PR, RZ, 0x1 ;  /* 0x00000001ff5c7803 */ /* 0x000fe40000000000 */
[----:B------:R-:W-:Y:S01]  /*2a90*/  ISETP.NE.U32.AND P0, PT, R94, RZ, PT ;  /* 0x000000ff5e00720c */ /* 0x000fe20003f05070 */
[----:B-1----:R-:W-:-:S05]  /*2aa0*/  IMAD.SHL.U32 R85, R18, 0x4, RZ ;  /* 0x0000000412557824 */ /* 0x002fca00078e00ff */
[----:B------:R-:W-:Y:S01]  /*2ab0*/  IADD3 R84, P2, PT, R85, R84, RZ ;  /* 0x0000005455547210 */ /* 0x000fe20007f5e0ff */
[----:B------:R1:W-:Y:S04]  /*2ac0*/  STL [R1+0xd8], R85 ;  /* 0x0000d85501007387 */ /* 0x0003e80000100800 */
[----:B------:R2:W-:Y:S01]  /*2ad0*/  STL [R1+0xcc], R82 ;  /* 0x0000cc5201007387 */ /* 0x0005e20000100800 */
[----:B-1----:R-:W-:Y:S01]  /*2ae0*/  LEA.HI.X.SX32 R85, R18, R4, 0x2, P2 ;  /* 0x0000000412557211 */ /* 0x002fe200010f16ff */
[----:B------:R-:W-:Y:S01]  /*2af0*/  VIADD R4, R100, UR5 ;  /* 0x0000000564047c36 */ /* 0x000fe20008000000 */
[----:B------:R-:W-:Y:S02]  /*2b00*/  ISETP.NE.U32.AND P2, PT, R96, RZ, PT ;  /* 0x000000ff6000720c */ /* 0x000fe40003f45070 */
[----:B------:R-:W-:-:S02]  /*2b10*/  CS2R R100, SRZ ;  /* 0x0000000000647805 */ /* 0x000fc4000001ff00 */
[----:B------:R-:W-:Y:S02]  /*2b20*/  SEL R96, RZ, 0x4, P6 ;  /* 0x00000004ff607807 */ /* 0x000fe40003000000 */
[----:B------:R-:W-:Y:S01]  /*2b30*/  ISETP.GE.AND P6, PT, R99, R95, PT ;  /* 0x0000005f6300720c */ /* 0x000fe20003fc6270 */
[----:B------:R-:W-:Y:S01]  /*2b40*/  @!PT LDS RZ, [RZ] ;  /* 0x00000000fffff984 */ /* 0x000fe20000000800 */
[----:B------:R-:W-:Y:S01]  /*2b50*/  @!PT LDS RZ, [RZ] ;  /* 0x00000000fffff984 */ /* 0x000fe20000000800 */
[----:B------:R-:W-:Y:S01]  /*2b60*/  @!PT LDS RZ, [RZ] ;  /* 0x00000000fffff984 */ /* 0x000fe20000000800 */
[----:B------:R1:W-:Y:S01]  /*2b70*/  LDGSTS.E [R4+0x20000], desc[UR10][R90.64], P5 ;  /* 0x200000005a047fae */ /* 0x0003e2000a9a100a */
[----:B------:R-:W-:-:S03]  /*2b80*/  SEL R96, R96, RZ, P4 ;  /* 0x000000ff60607207 */ /* 0x000fc60002000000 */
[----:B------:R3:W-:Y:S01]  /*2b90*/  LDGSTS.E [R4+0x20800], desc[UR10][R88.64], P0 ;  /* 0x2080000058047fae */ /* 0x0007e200081a100a */
[----:B------:R-:W-:Y:S02]  /*2ba0*/  ISETP.NE.U32.AND P5, PT, R96, RZ, PT ;  /* 0x000000ff6000720c */ /* 0x000fe40003fa5070 */
[----:B------:R-:W-:Y:S02]  /*2bb0*/  SEL R96, RZ, 0x4, P6 ;  /* 0x00000004ff607807 */ /* 0x000fe40003000000 */
[----:B------:R-:W-:Y:S02]  /*2bc0*/  ISETP.GE.AND P6, PT, R98, R95, PT ;  /* 0x0000005f6200720c */ /* 0x000fe40003fc6270 */
[----:B------:R-:W-:Y:S02]  /*2bd0*/  CS2R R98, SRZ ;  /* 0x0000000000627805 */ /* 0x000fe4000001ff00 */
[----:B------:R-:W-:Y:S01]  /*2be0*/  ISETP.NE.AND P0, PT, R92, RZ, PT ;  /* 0x000000ff5c00720c */ /* 0x000fe20003f05270 */
[----:B-1----:R-:W-:Y:S01]  /*2bf0*/  IMAD.WIDE R90, R82, 0x4, R90 ;  /* 0x00000004525a7825 */ /* 0x002fe200078e025a */
[----:B------:R-:W-:-:S02]  /*2c00*/  SEL R94, RZ, 0x4, P6 ;  /* 0x00000004ff5e7807 */ /* 0x000fc40003000000 */
[----:B------:R-:W-:Y:S01]  /*2c10*/  ISETP.NE.U32.AND P6, PT, R93, RZ, PT ;  /* 0x000000ff5d00720c */ /* 0x000fe20003fc5070 */
[----:B------:R-:W-:Y:S01]  /*2c20*/  VIADD R93, R97, UR5 ;  /* 0x00000005615d7c36 */ /* 0x000fe20008000000 */
[----:B------:R-:W-:Y:S01]  /*2c30*/  SEL R96, R96, RZ, P4 ;  /* 0x000000ff60607207 */ /* 0x000fe20002000000 */
[----:B---3--:R-:W-:Y:S01]  /*2c40*/  IMAD.WIDE R88, R82, 0x4, R88 ;  /* 0x0000000452587825 */ /* 0x008fe200078e0258 */
[----:B------:R-:W-:Y:S02]  /*2c50*/  SEL R94, R94, RZ, P4 ;  /* 0x000000ff5e5e7207 */ /* 0x000fe40002000000 */
[----:B------:R-:W-:Y:S02]  /*2c60*/  ISETP.NE.U32.AND P4, PT, R96, RZ, PT ;  /* 0x000000ff6000720c */ /* 0x000fe40003f85070 */
[----:B------:R-:W-:-:S05]  /*2c70*/  CS2R R96, SRZ ;  /* 0x0000000000607805 */ /* 0x000fca000001ff00 */
[----:B------:R1:W-:Y:S01]  /*2c80*/  LDGSTS.E [R4+0x21000], desc[UR10][R86.64], P6 ;  /* 0x2100000056047fae */ /* 0x0003e2000b1a100a */
[----:B------:R-:W-:Y:S02]  /*2c90*/  ISETP.NE.U32.AND P6, PT, R94, RZ, PT ;  /* 0x000000ff5e00720c */ /* 0x000fe40003fc5070 */
[----:B------:R-:W-:Y:S01]  /*2ca0*/  CS2R R94, SRZ ;  /* 0x00000000005e7805 */ /* 0x000fe2000001ff00 */
[----:B------:R3:W-:Y:S01]  /*2cb0*/  LDGSTS.E [R4+0x21800], desc[UR10][R84.64], P0 ;  /* 0x2180000054047fae */ /* 0x0007e200081a100a */
[----:B------:R-:W-:-:S03]  /*2cc0*/  ISETP.GE.AND P0, PT, R5, 0x20, PT ;  /* 0x000000200500780c */ /* 0x000fc60003f06270 */
[----:B------:R-:W0:Y:S04]  /*2cd0*/  LDGDEPBAR ;  /* 0x00000000000079af */ /* 0x000e280000000000 */
[----:B------:R-:W-:Y:S01]  /*2ce0*/  LDGSTS.E [R93], desc[UR10][R12.64], P1 ;  /* 0x000000000c5d7fae */ /* 0x000fe200089a100a */
[----:B-1----:R-:W-:-:S03]  /*2cf0*/  IMAD.WIDE R86, R82, 0x4, R86 ;  /* 0x0000000452567825 */ /* 0x002fc600078e0256 */
[----:B------:R-:W-:Y:S01]  /*2d00*/  LDGSTS.E [R93+0x800], desc[UR10][R14.64], P1 ;  /* 0x008000000e5d7fae */ /* 0x000fe200089a100a */
[----:B---3--:R-:W-:-:S03]  /*2d10*/  IMAD.WIDE R84, R82, 0x4, R84 ;  /* 0x0000000452547825 */ /* 0x008fc600078e0254 */
[----:B------:R-:W-:Y:S04]  /*2d20*/  LDGSTS.E [R93+0x1000], desc[UR10][R22.64], P1 ;  /* 0x01000000165d7fae */ /* 0x000fe800089a100a */
        /* <DEDUP_REMOVED lines=29> */
[----:B------:R-:W0:Y:S01]  /*2f00*/  LDGDEPBAR ;  /* 0x00000000000079af */ /* 0x000e220000000000 */
[----:B------:R-:W-:Y:S06]  /*2f10*/  BAR.SYNC.DEFER_BLOCKING 0x0 ;  /* 0x0000000000007b1d */ /* 0x000fec0000010000 */
[----:B------:R-:W-:Y:S01]  /*2f20*/  @!PT LDS RZ, [RZ] ;  /* 0x00000000fffff984 */ /* 0x000fe20000000800 */
[----:B------:R-:W-:Y:S01]  /*2f30*/  @!PT LDS RZ, [RZ] ;  /* 0x00000000fffff984 */ /* 0x000fe20000000800 */
[----:B------:R-:W-:Y:S01]  /*2f40*/  @!PT LDS RZ, [RZ] ;  /* 0x00000000fffff984 */ /* 0x000fe20000000800 */
[----:B------:R1:W-:Y:S04]  /*2f50*/  LDGSTS.E [R4+0x22000], desc[UR10][R90.64], P3 ;  /* 0x220000005a047fae */ /* 0x0003e800099a100a */
[----:B------:R3:W-:Y:S04]  /*2f60*/  LDGSTS.E [R4+0x22800], desc[UR10][R88.64], P2 ;  /* 0x2280000058047fae */ /* 0x0007e800091a100a */
[----:B------:R4:W-:Y:S04]  /*2f70*/  LDGSTS.E [R4+0x23000], desc[UR10][R86.64], P5 ;  /* 0x2300000056047fae */ /* 0x0009e8000a9a100a */
[----:B------:R5:W-:Y:S01]  /*2f80*/  LDGSTS.E [R4+0x23800], desc[UR10][R84.64], P4 ;  /* 0x2380000054047fae */ /* 0x000be2000a1a100a */
[----:B-1----:R-:W-:-:S03]  /*2f90*/  CS2R R90, SRZ ;  /* 0x00000000005a7805 */ /* 0x002fc6000001ff00 */
[----:B------:R-:W0:Y:S01]  /*2fa0*/  LDGDEPBAR ;  /* 0x00000000000079af */ /* 0x000e220000000000 */
[----:B---3--:R-:W-:Y:S02]  /*2fb0*/  CS2R R88, SRZ ;  /* 0x0000000000587805 */ /* 0x008fe4000001ff00 */
[----:B----4-:R-:W-:Y:S01]  /*2fc0*/  CS2R R86, SRZ ;  /* 0x0000000000567805 */ /* 0x010fe2000001ff00 */
[----:B-----5:R-:W-:Y:S01]  /*2fd0*/  IMAD.SHL.U32 R4, R83, 0x20, RZ ;  /* 0x0000002053047824 */ /* 0x020fe200078e00ff */
[----:B------:R-:W-:Y:S01]  /*2fe0*/  CS2R R84, SRZ ;  /* 0x0000000000547805 */ /* 0x000fe2000001ff00 */
[----:B------:R-:W1:Y:S02]  /*2ff0*/  S2R R83, SR_TID.X ;  /* 0x0000000000537919 */ /* 0x000e640000002100 */
[----:B------:R-:W-:-:S04]  /*3000*/  IMAD.WIDE R12, R4, 0x4, R12 ;  /* 0x00000004040c7825 */ /* 0x000fc800078e020c */
[C---:B------:R-:W-:Y:S01]  /*3010*/  IMAD.WIDE R14, R4.reuse, 0x4, R14 ;  /* 0x00000004040e7825 */ /* 0x040fe200078e020e */
[----:B------:R3:W-:Y:S03]  /*3020*/  LDGSTS.E [R93+0x10000], desc[UR10][R12.64], P6 ;  /* 0x100000000c5d7fae */ /* 0x0007e6000b1a100a */
[C---:B------:R-:W-:Y:S01]  /*3030*/  IMAD.WIDE R22, R4.reuse, 0x4, R22 ;  /* 0x0000000404167825 */ /* 0x040fe200078e0216 */
[----:B------:R4:W-:Y:S03]  /*3040*/  LDGSTS.E [R93+0x10800], desc[UR10][R14.64], P6 ;  /* 0x108000000e5d7fae */ /* 0x0009e6000b1a100a */
[C---:B------:R-:W-:Y:S01]  /*3050*/  IMAD.WIDE R24, R4.reuse, 0x4, R24 ;  /* 0x0000000404187825 */ /* 0x040fe200078e0218 */
[----:B------:R-:W-:Y:S03]  /*3060*/  LDGSTS.E [R93+0x11000], desc[UR10][R22.64], P6 ;  /* 0x11000000165d7fae */ /* 0x000fe6000b1a100a */
[----:B------:R-:W-:Y:S01]  /*3070*/  IMAD.WIDE R26, R4, 0x4, R26 ;  /* 0x00000004041a7825 */ /* 0x000fe200078e021a */
[----:B------:R5:W-:Y:S01]  /*3080*/  LDGSTS.E [R93+0x11800], desc[UR10][R24.64], P6 ;  /* 0x11800000185d7fae */ /* 0x000be2000b1a100a */
[----:B---3--:R-:W-:-:S02]  /*3090*/  CS2R R12, SRZ ;  /* 0x00000000000c7805 */ /* 0x008fc4000001ff00 */
[C---:B------:R-:W-:Y:S01]  /*30a0*/  IMAD.WIDE R28, R4.reuse, 0x4, R28 ;  /* 0x00000004041c7825 */ /* 0x040fe200078e021c */
[----:B------:R3:W-:Y:S01]  /*30b0*/  LDGSTS.E [R93+0x12000], desc[UR10][R26.64], P6 ;  /* 0x120000001a5d7fae */ /* 0x0007e2000b1a100a */
[----:B----4-:R-:W-:Y:S02]  /*30c0*/  CS2R R14, SRZ ;  /* 0x00000000000e7805 */ /* 0x010fe4000001ff00 */
[C---:B------:R-:W-:Y:S01]  /*30d0*/  IMAD.WIDE R30, R4.reuse, 0x4, R30 ;  /* 0x00000004041e7825 */ /* 0x040fe200078e021e */
[----:B------:R4:W-:Y:S03]  /*30e0*/  LDGSTS.E [R93+0x12800], desc[UR10][R28.64], P6 ;  /* 0x128000001c5d7fae */ /* 0x0009e6000b1a100a */
[----:B------:R-:W-:Y:S01]  /*30f0*/  IMAD.WIDE R32, R4, 0x4, R32 ;  /* 0x0000000404207825 */ /* 0x000fe200078e0220 */
[----:B------:R1:W-:Y:S01]  /*3100*/  LDGSTS.E [R93+0x13000], desc[UR10][R30.64], P6 ;  /* 0x130000001e5d7fae */ /* 0x0003e2000b1a100a */
[----:B-----5:R-:W-:-:S02]  /*3110*/  CS2R R24, SRZ ;  /* 0x0000000000187805 */ /* 0x020fc4000001ff00 */
[C---:B------:R-:W-:Y:S01]  /*3120*/  IMAD.WIDE R34, R4.reuse, 0x4, R34 ;  /* 0x0000000404227825 */ /* 0x040fe200078e0222 */
[----:B------:R5:W-:Y:S01]  /*3130*/  LDGSTS.E [R93+0x13800], desc[UR10][R32.64], P6 ;  /* 0x13800000205d7fae */ /* 0x000be2000b1a100a */
[----:B---3--:R-:W-:Y:S02]  /*3140*/  CS2R R26, SRZ ;  /* 0x00000000001a7805 */ /* 0x008fe4000001ff00 */
[C---:B------:R-:W-:Y:S01]  /*3150*/  IMAD.WIDE R36, R4.reuse, 0x4, R36 ;  /* 0x0000000404247825 */ /* 0x040fe200078e0224 */
[----:B------:R3:W-:Y:S01]  /*3160*/  LDGSTS.E [R93+0x14000], desc[UR10][R34.64], P6 ;  /* 0x14000000225d7fae */ /* 0x0007e2000b1a100a */
[----:B----4-:R-:W-:Y:S02]  /*3170*/  CS2R R28, SRZ ;  /* 0x00000000001c7805 */ /* 0x010fe4000001ff00 */
[----:B------:R-:W-:Y:S01]  /*3180*/  IMAD.WIDE R38, R4, 0x4, R38 ;  /* 0x0000000404267825 */ /* 0x000fe200078e0226 */
[----:B------:R4:W-:Y:S01]  /*3190*/  LDGSTS.E [R93+0x14800], desc[UR10][R36.64], P6 ;  /* 0x14800000245d7fae */ /* 0x0009e2000b1a100a */
[----:B-1----:R-:W-:-:S02]  /*31a0*/  CS2R R30, SRZ ;  /* 0x00000000001e7805 */ /* 0x002fc4000001ff00 */
[C---:B------:R-:W-:Y:S01]  /*31b0*/  IMAD.WIDE R40, R4.reuse, 0x4, R40 ;  /* 0x0000000404287825 */ /* 0x040fe200078e0228 */
[----:B------:R1:W-:Y:S01]  /*31c0*/  LDGSTS.E [R93+0x15000], desc[UR10][R38.64], P6 ;  /* 0x15000000265d7fae */ /* 0x0003e2000b1a100a */
[----:B-----5:R-:W-:Y:S02]  /*31d0*/  CS2R R32, SRZ ;  /* 0x0000000000207805 */ /* 0x020fe4000001ff00 */
[C---:B------:R-:W-:Y:S01]  /*31e0*/  IMAD.WIDE R42, R4.reuse, 0x4, R42 ;  /* 0x00000004042a7825 */ /* 0x040fe200078e022a */
[----:B------:R5:W-:Y:S01]  /*31f0*/  LDGSTS.E [R93+0x15800], desc[UR10][R40.64], P6 ;  /* 0x15800000285d7fae */ /* 0x000be2000b1a100a */
[----:B---3--:R-:W-:Y:S02]  /*3200*/  CS2R R34, SRZ ;  /* 0x0000000000227805 */ /* 0x008fe4000001ff00 */
[----:B------:R-:W-:Y:S01]  /*3210*/  IMAD.WIDE R44, R4, 0x4, R44 ;  /* 0x00000004042c7825 */ /* 0x000fe200078e022c */
[----:B------:R3:W-:Y:S01]  /*3220*/  LDGSTS.E [R93+0x16000], desc[UR10][R42.64], P6 ;  /* 0x160000002a5d7fae */ /* 0x0007e2000b1a100a */
[----:B----4-:R-:W-:-:S02]  /*3230*/  CS2R R36, SRZ ;  /* 0x0000000000247805 */ /* 0x010fc4000001ff00 */
[C---:B------:R-:W-:Y:S01]  /*3240*/  IMAD.WIDE R46, R4.reuse, 0x4, R46 ;  /* 0x00000004042e7825 */ /* 0x040fe200078e022e */
[----:B------:R4:W-:Y:S01]  /*3250*/  LDGSTS.E [R93+0x16800], desc[UR10][R44.64], P6 ;  /* 0x168000002c5d7fae */ /* 0x0009e2000b1a100a */
[----:B-1----:R-:W-:Y:S02]  /*3260*/  CS2R R38, SRZ ;  /* 0x0000000000267805 */ /* 0x002fe4000001ff00 */
[C---:B------:R-:W-:Y:S01]  /*3270*/  IMAD.WIDE R48, R4.reuse, 0x4, R48 ;  /* 0x0000000404307825 */ /* 0x040fe200078e0230 */
[----:B------:R1:W-:Y:S01]  /*3280*/  LDGSTS.E [R93+0x17000], desc[UR10][R46.64], P6 ;  /* 0x170000002e5d7fae */ /* 0x0003e2000b1a100a */
[----:B-----5:R-:W-:Y:S02]  /*3290*/  CS2R R40, SRZ ;  /* 0x0000000000287805 */ /* 0x020fe4000001ff00 */
[----:B------:R-:W-:Y:S01]  /*32a0*/  IMAD.WIDE R50, R4, 0x4, R50 ;  /* 0x0000000404327825 */ /* 0x000fe200078e0232 */
[----:B------:R-:W-:Y:S01]  /*32b0*/  LDGSTS.E [R93+0x17800], desc[UR10][R48.64], P6 ;  /* 0x17800000305d7fae */ /* 0x000fe2000b1a100a */
[----:B---3--:R-:W-:-:S02]  /*32c0*/  CS2R R42, SRZ ;  /* 0x00000000002a7805 */ /* 0x008fc4000001ff00 */
[C---:B------:R-:W-:Y:S01]  /*32d0*/  IMAD.WIDE R52, R4.reuse, 0x4, R52 ;  /* 0x0000000404347825 */ /* 0x040fe200078e0234 */
[----:B------:R-:W-:Y:S01]  /*32e0*/  LDGSTS.E [R93+0x18000], desc[UR10][R50.64], P6 ;  /* 0x18000000325d7fae */ /* 0x000fe2000b1a100a */
[----:B----4-:R-:W-:Y:S02]  /*32f0*/  CS2R R44, SRZ ;  /* 0x00000000002c7805 */ /* 0x010fe4000001ff00 */
[C---:B------:R-:W-:Y:S01]  /*3300*/  IMAD.WIDE R54, R4.reuse, 0x4, R54 ;  /* 0x0000000404367825 */ /* 0x040fe200078e0236 */
[----:B------:R-:W-:Y:S01]  /*3310*/  LDGSTS.E [R93+0x18800], desc[UR10][R52.64], P6 ;  /* 0x18800000345d7fae */ /* 0x000fe2000b1a100a */
[----:B-1----:R-:W-:Y:S02]  /*3320*/  CS2R R46, SRZ ;  /* 0x00000000002e7805 */ /* 0x002fe4000001ff00 */
[C---:B------:R-:W-:Y:S01]  /*3330*/  IMAD.WIDE R56, R4.reuse, 0x4, R56 ;  /* 0x0000000404387825 */ /* 0x040fe200078e0238 */
[----:B------:R-:W-:Y:S03]  /*3340*/  LDGSTS.E [R93+0x19000], desc[UR10][R54.64], P6 ;  /* 0x19000000365d7fae */ /* 0x000fe6000b1a100a */
[C---:B------:R-:W-:Y:S01]  /*3350*/  IMAD.WIDE R58, R4.reuse, 0x4, R58 ;  /* 0x00000004043a7825 */ /* 0x040fe200078e023a */
[----:B------:R-:W-:Y:S03]  /*3360*/  LDGSTS.E [R93+0x19800], desc[UR10][R56.64], P6 ;  /* 0x19800000385d7fae */ /* 0x000fe6000b1a100a */
[C---:B------:R-:W-:Y:S01]  /*3370*/  IMAD.WIDE R60, R4.reuse, 0x4, R60 ;  /* 0x00000004043c7825 */ /* 0x040fe200078e023c */
[----:B------:R-:W-:Y:S03]  /*3380*/  LDGSTS.E [R93+0x1a000], desc[UR10][R58.64], P6 ;  /* 0x1a0000003a5d7fae */ /* 0x000fe6000b1a100a */
[C---:B------:R-:W-:Y:S01]  /*3390*/  IMAD.WIDE R62, R4.reuse, 0x4, R62 ;  /* 0x00000004043e7825 */ /* 0x040fe200078e023e */
[----:B------:R1:W-:Y:S03]  /*33a0*/  LDGSTS.E [R93+0x1a800], desc[UR10][R60.64], P6 ;  /* 0x1a8000003c5d7fae */ /* 0x0003e6000b1a100a */
[C---:B------:R-:W-:Y:S01]  /*33b0*/  IMAD.WIDE R64, R4.reuse, 0x4, R64 ;  /* 0x0000000404407825 */ /* 0x040fe200078e0240 */
[----:B------:R3:W-:Y:S03]  /*33c0*/  LDGSTS.E [R93+0x1b000], desc[UR10][R62.64], P6 ;  /* 0x1b0000003e5d7fae */ /* 0x0007e6000b1a100a */
[C---:B------:R-:W-:Y:S01]  /*33d0*/  IMAD.WIDE R66, R4.reuse, 0x4, R66 ;  /* 0x0000000404427825 */ /* 0x040fe200078e0242 */
[----:B------:R4:W-:Y:S03]  /*33e0*/  LDGSTS.E [R93+0x1b800], desc[UR10][R64.64], P6 ;  /* 0x1b800000405d7fae */ /* 0x0009e6000b1a100a */
[----:B------:R-:W-:Y:S01]  /*33f0*/  IMAD.WIDE R68, R4, 0x4, R68 ;  /* 0x0000000404447825 */ /* 0x000fe200078e0244 */
[----:B------:R5:W-:Y:S01]  /*3400*/  LDGSTS.E [R93+0x1c000], desc[UR10][R66.64], P6 ;  /* 0x1c000000425d7fae */ /* 0x000be2000b1a100a */
[----:B-1----:R-:W-:-:S02]  /*3410*/  CS2R R60, SRZ ;  /* 0x00000000003c7805 */ /* 0x002fc4000001ff00 */
[C---:B------:R-:W-:Y:S01]  /*3420*/  IMAD.WIDE R70, R4.reuse, 0x4, R70 ;  /* 0x0000000404467825 */ /* 0x040fe200078e0246 */
[----:B------:R1:W-:Y:S01]  /*3430*/  LDGSTS.E [R93+0x1c800], desc[UR10][R68.64], P6 ;  /* 0x1c800000445d7fae */ /* 0x0003e2000b1a100a */
[----:B---3--:R-:W-:Y:S02]  /*3440*/  CS2R R62, SRZ ;  /* 0x00000000003e7805 */ /* 0x008fe4000001ff00 */
[C---:B------:R-:W-:Y:S01]  /*3450*/  IMAD.WIDE R72, R4.reuse, 0x4, R72 ;  /* 0x0000000404487825 */ /* 0x040fe200078e0248 */
[----:B------:R3:W-:Y:S01]  /*3460*/  LDGSTS.E [R93+0x1d000], desc[UR10][R70.64], P6 ;  /* 0x1d000000465d7fae */ /* 0x0007e2000b1a100a */
[----:B----4-:R-:W-:Y:S02]  /*3470*/  CS2R R64, SRZ ;  /* 0x0000000000407805 */ /* 0x010fe4000001ff00 */
[----:B------:R-:W-:Y:S01]  /*3480*/  IMAD.WIDE R74, R4, 0x4, R74 ;  /* 0x00000004044a7825 */ /* 0x000fe200078e024a */
[----:B------:R-:W-:Y:S01]  /*3490*/  LDGSTS.E [R93+0x1d800], desc[UR10][R72.64], P6 ;  /* 0x1d800000485d7fae */ /* 0x000fe2000b1a100a */
[----:B-----5:R-:W-:-:S02]  /*34a0*/  CS2R R66, SRZ ;  /* 0x0000000000427805 */ /* 0x020fc4000001ff00 */
[C---:B------:R-:W-:Y:S01]  /*34b0*/  IMAD.WIDE R76, R4.reuse, 0x4, R76 ;  /* 0x00000004044c7825 */ /* 0x040fe200078e024c */
[----:B------:R4:W-:Y:S01]  /*34c0*/  LDGSTS.E [R93+0x1e000], desc[UR10][R74.64], P6 ;  /* 0x1e0000004a5d7fae */ /* 0x0009e2000b1a100a */
[----:B-1----:R-:W-:Y:S02]  /*34d0*/  CS2R R68, SRZ ;  /* 0x0000000000447805 */ /* 0x002fe4000001ff00 */
[C---:B------:R-:W-:Y:S01]  /*34e0*/  IMAD.WIDE R78, R4.reuse, 0x4, R78 ;  /* 0x00000004044e7825 */ /* 0x040fe200078e024e */
[----:B------:R-:W-:Y:S01]  /*34f0*/  LDGSTS.E [R93+0x1e800], desc[UR10][R76.64], P6 ;  /* 0x1e8000004c5d7fae */ /* 0x000fe2000b1a100a */
[----:B---3--:R-:W-:Y:S02]  /*3500*/  CS2R R70, SRZ ;  /* 0x0000000000467805 */ /* 0x008fe4000001ff00 */
[----:B------:R-:W-:Y:S01]  /*3510*/  IMAD.WIDE R80, R4, 0x4, R80 ;  /* 0x0000000404507825 */ /* 0x000fe200078e0250 */
[----:B------:R-:W-:Y:S04]  /*3520*/  LDGSTS.E [R93+0x1f000], desc[UR10][R78.64], P6 ;  /* 0x1f0000004e5d7fae */ /* 0x000fe8000b1a100a */
[----:B------:R1:W-:Y:S01]  /*3530*/  LDGSTS.E [R93+0x1f800], desc[UR10][R80.64], P6 ;  /* 0x1f800000505d7fae */ /* 0x0003e2000b1a100a */
[----:B----4-:R-:W-:-:S03]  /*3540*/  LOP3.LUT R74, R83, 0x1e0, RZ, 0xc0, !PT ;  /* 0x000001e0534a7812 */ /* 0x010fc600078ec0ff */
[----:B------:R-:W0:Y:S01]  /*3550*/  LDGDEPBAR ;  /* 0x00000000000079af */ /* 0x000e220000000000 */
[----:B-1----:R-:W-:Y:S01]  /*3560*/  CS2R R92, SRZ ;  /* 0x00000000005c7805 */ /* 0x002fe2000001ff00 */
[----:B--2---:R-:W-:Y:S06]  /*3570*/  @!P0 BRA `(.L_x_0) ;  /* 0x00000034001c8947 */ /* 0x004fec0003800000 */
[----:B------:R-:W-:Y:S01]  /*3580*/  SHF.R.S32.HI R12, RZ, 0x1f, R21 ;  /* 0x0000001fff0c7819 */ /* 0x000fe20000011415 */
[----:B------:R-:W2:Y:S01]  /*3590*/  LDL.LU R23, [R1+0x20] ;  /* 0x0000200001177983 */ /* 0x000ea20000300800 */
[----:B------:R-:W-:Y:S01]  /*35a0*/  SHF.R.S32.HI R15, RZ, 0x1f, R20 ;  /* 0x0000001fff0f7819 */ /* 0x000fe20000011414 */
[----:B------:R-:W-:Y:S01]  /*35b0*/  IMAD.SHL.U32 R22, R83, 0x2, RZ ;  /* 0x0000000253167824 */ /* 0x000fe200078e00ff */
[----:B------:R-:W-:Y:S01]  /*35c0*/  SHF.L.U64.HI R14, R21, 0x2, R12 ;  /* 0x00000002150e7819 */ /* 0x000fe2000001020c */
[----:B------:R-:W-:Y:S01]  /*35d0*/  IMAD.SHL.U32 R76, R4, 0x8, RZ ;  /* 0x00000008044c7824 */ /* 0x000fe200078e00ff */
[----:B------:R-:W-:Y:S02]  /*35e0*/  SHF.R.S32.HI R12, RZ, 0x1f, R19 ;  /* 0x0000001fff0c7819 */ /* 0x000fe40000011413 */
[----:B------:R-:W-:Y:S01]  /*35f0*/  SHF.R.S32.HI R21, RZ, 0x1f, R18 ;  /* 0x0000001fff157819 */ /* 0x000fe20000011412 */
[----:B------:R1:W-:Y:S01]  /*3600*/  STL [R1+0xf4], R14 ;  /* 0x0000f40e01007387 */ /* 0x0003e20000100800 */
[----:B------:R-:W-:-:S02]  /*3610*/  SHF.L.U64.HI R15, R20, 0x2, R15 ;  /* 0x00000002140f7819 */ /* 0x000fc4000001020f */
[----:B------:R-:W-:Y:S02]  /*3620*/  LOP3.LUT R20, R83, 0x1c, RZ, 0xc0, !PT ;  /* 0x0000001c53147812 */ /* 0x000fe400078ec0ff */
[----:B------:R-:W-:Y:S01]  /*3630*/  SHF.R.S32.HI R66, RZ, 0x1f, R3 ;  /* 0x0000001fff427819 */ /* 0x000fe20000011403 */
[----:B------:R3:W-:Y:S01]  /*3640*/  STL [R1+0xf0], R15 ;  /* 0x0000f00f01007387 */ /* 0x0007e20000100800 */
[----:B-1----:R-:W-:Y:S02]  /*3650*/  SHF.L.U64.HI R14, R19, 0x2, R12 ;  /* 0x00000002130e7819 */ /* 0x002fe4000001020c */
[----:B------:R-:W-:Y:S02]  /*3660*/  SHF.L.U64.HI R12, R18, 0x2, R21 ;  /* 0x00000002120c7819 */ /* 0x000fe40000010215 */
[C---:B------:R-:W-:Y:S01]  /*3670*/  LOP3.LUT R19, R83.reuse, 0x3, RZ, 0xc0, !PT ;  /* 0x0000000353137812 */ /* 0x040fe200078ec0ff */
[----:B------:R-:W-:Y:S01]  /*3680*/  STL [R1+0xec], R14 ;  /* 0x0000ec0e01007387 */ /* 0x000fe20000100800 */
[----:B---3--:R-:W-:-:S02]  /*3690*/  LOP3.LUT R15, R83, 0x7, RZ, 0xc0, !PT ;  /* 0x00000007530f7812 */ /* 0x008fc400078ec0ff */
[----:B------:R-:W-:Y:S01]  /*36a0*/  SHF.R.S32.HI R18, RZ, 0x1f, R5 ;  /* 0x0000001fff127819 */ /* 0x000fe20000011405 */
[----:B------:R1:W-:Y:S04]  /*36b0*/  STL [R1+0xe8], R12 ;  /* 0x0000e80c01007387 */ /* 0x0003e80000100800 */
[----:B------:R-:W3:Y:S04]  /*36c0*/  LDL.LU R33, [R1] ;  /* 0x0000000001217983 */ /* 0x000ee80000300800 */
[----:B------:R-:W4:Y:S01]  /*36d0*/  LDL.LU R87, [R1+0x4] ;  /* 0x0000040001577983 */ /* 0x000f220000300800 */
[----:B-1----:R-:W-:-:S03]  /*36e0*/  SHF.R.S32.HI R12, RZ, 0x1f, R4 ;  /* 0x0000001fff0c7819 */ /* 0x002fc60000011404 */
[----:B------:R-:W5:Y:S04]  /*36f0*/  LDL.LU R25, [R1+0x8] ;  /* 0x0000080001197983 */ /* 0x000f680000300800 */
[----:B------:R-:W5:Y:S04]  /*3700*/  LDL.LU R79, [R1+0xc] ;  /* 0x00000c00014f7983 */ /* 0x000f680000300800 */
[----:B------:R-:W5:Y:S04]  /*3710*/  LDL.LU R77, [R1+0x10] ;  /* 0x00001000014d7983 */ /* 0x000f680000300800 */
[----:B------:R-:W5:Y:S04]  /*3720*/  LDL.LU R80, [R1+0x14] ;  /* 0x0000140001507983 */ /* 0x000f680000300800 */
[----:B------:R-:W5:Y:S04]  /*3730*/  LDL.LU R81, [R1+0x18] ;  /* 0x0000180001517983 */ /* 0x000f680000300800 */
[----:B------:R-:W5:Y:S04]  /*3740*/  LDL.LU R78, [R1+0x24] ;  /* 0x00002400014e7983 */ /* 0x000f680000300800 */
[----:B------:R-:W5:Y:S01]  /*3750*/  LDL.LU R83, [R1+0x1c] ;  /* 0x00001c0001537983 */ /* 0x000f620000300800 */
[----:B------:R-:W-:-:S02]  /*3760*/  SHF.L.U64.HI R14, R4, 0x3, R12 ;  /* 0x00000003040e7819 */ /* 0x000fc4000001020c */
[----:B------:R-:W-:Y:S01]  /*3770*/  LEA R70, P0, R3, R76, 0x2 ;  /* 0x0000004c03467211 */ /* 0x000fe200078010ff */
[C---:B------:R-:W-:Y:S02]  /*3780*/  IMAD R74, R15.reuse, 0x4, R74 ;  /* 0x000000040f4a7824 */ /* 0x040fe400078e024a */
[----:B------:R-:W-:Y:S01]  /*3790*/  IMAD.SHL.U32 R75, R15, 0x10, RZ ;  /* 0x000000100f4b7824 */ /* 0x000fe200078e00ff */
[----:B------:R-:W-:Y:S01]  /*37a0*/  LEA.HI R15, R18, R5, RZ, 0x5 ;  /* 0x00000005120f7211 */ /* 0x000fe200078f28ff */
[----:B------:R-:W-:Y:S01]  /*37b0*/  IMAD R5, R19, 0x120, R20 ;  /* 0x0000012013057824 */ /* 0x000fe200078e0214 */
[----:B------:R-:W-:Y:S02]  /*37c0*/  LEA.HI.X R66, R3, R14, R66, 0x2, P0 ;  /* 0x0000000e03427211 */ /* 0x000fe400000f1442 */
[----:B------:R-:W-:Y:S02]  /*37d0*/  SHF.R.S32.HI R63, RZ, 0x1f, R7 ;  /* 0x0000001fff3f7819 */ /* 0x000fe40000011407 */
[----:B------:R-:W-:-:S02]  /*37e0*/  SHF.R.S32.HI R19, RZ, 0x1f, R8 ;  /* 0x0000001fff137819 */ /* 0x000fc40000011408 */
[----:B------:R-:W-:Y:S02]  /*37f0*/  SHF.R.S32.HI R59, RZ, 0x1f, R9 ;  /* 0x0000001fff3b7819 */ /* 0x000fe40000011409 */
[----:B------:R-:W-:Y:S02]  /*3800*/  SHF.R.S32.HI R3, RZ, 0x1f, R10 ;  /* 0x0000001fff037819 */ /* 0x000fe4000001140a */
[-C--:B------:R-:W-:Y:S02]  /*3810*/  LEA R73, P0, R7, R76.reuse, 0x2 ;  /* 0x0000004c07497211 */ /* 0x080fe400078010ff */
[-C--:B------:R-:W-:Y:S02]  /*3820*/  LEA R71, P1, R8, R76.reuse, 0x2 ;  /* 0x0000004c08477211 */ /* 0x080fe400078210ff */
[-C--:B------:R-:W-:Y:S02]  /*3830*/  LEA R69, P2, R9, R76.reuse, 0x2 ;  /* 0x0000004c09457211 */ /* 0x080fe400078410ff */
[----:B------:R-:W-:-:S02]  /*3840*/  LEA R67, P3, R10, R76, 0x2 ;  /* 0x0000004c0a437211 */ /* 0x000fc400078610ff */
[-C--:B------:R-:W-:Y:S02]  /*3850*/  LEA.HI.X R63, R7, R14.reuse, R63, 0x2, P0 ;  /* 0x0000000e073f7211 */ /* 0x080fe400000f143f */
[-C--:B------:R-:W-:Y:S02]  /*3860*/  LEA.HI.X R62, R8, R14.reuse, R19, 0x2, P1 ;  /* 0x0000000e083e7211 */ /* 0x080fe400008f1413 */
[-C--:B------:R-:W-:Y:S02]  /*3870*/  LEA.HI.X R59, R9, R14.reuse, R59, 0x2, P2 ;  /* 0x0000000e093b7211 */ /* 0x080fe400010f143b */
        /* <DEDUP_REMOVED lines=51> */
[-C--:B------:R-:W-:Y:S02]  /*3bb0*/  LEA R41, P0, R123, R76.reuse, 0x2 ;  /* 0x0000004c7b297211 */ /* 0x080fe400078010ff */
[CC--:B------:R-:W-:Y:S02]  /*3bc0*/  LEA R37, P1, R124.reuse, R76.reuse, 0x2 ;  /* 0x0000004c7c257211 */ /* 0x0c0fe400078210ff */
[----:B------:R-:W-:Y:S02]  /*3bd0*/  LEA R32, P2, R125, R76, 0x2 ;  /* 0x0000004c7d207211 */ /* 0x000fe400078410ff */
[----:B------:R-:W-:Y:S02]  /*3be0*/  LOP3.LUT R75, R75, 0x30, R22, 0x78, !PT ;  /* 0x000000304b4b7812 */ /* 0x000fe400078e7816 */
[-C--:B------:R-:W-:Y:S02]  /*3bf0*/  LEA.HI.X R22, R124, R14.reuse, R7, 0x2, P1 ;  /* 0x0000000e7c167211 */ /* 0x080fe400008f1407 */
[----:B------:R-:W-:-:S02]  /*3c00*/  LEA.HI.X R19, R125, R14, R19, 0x2, P2 ;  /* 0x0000000e7d137211 */ /* 0x000fc400010f1413 */
[----:B------:R-:W-:Y:S02]  /*3c10*/  IADD3 R113, P4, PT, R70, UR14, RZ ;  /* 0x0000000e46717c10 */ /* 0x000fe4000ff9e0ff */
[----:B------:R-:W-:Y:S02]  /*3c20*/  IADD3 R119, P6, PT, R69, UR14, RZ ;  /* 0x0000000e45777c10 */ /* 0x000fe4000ffde0ff */
[----:B------:R-:W-:Y:S02]  /*3c30*/  IADD3 R121, P5, PT, R67, UR14, RZ ;  /* 0x0000000e43797c10 */ /* 0x000fe4000ffbe0ff */
[----:B------:R-:W-:Y:S02]  /*3c40*/  IADD3.X R112, PT, PT, R66, UR15, RZ, P4, !PT ;  /* 0x0000000f42707c10 */ /* 0x000fe4000a7fe4ff */
[----:B------:R-:W-:Y:S02]  /*3c50*/  IADD3.X R118, PT, PT, R59, UR15, RZ, P6, !PT ;  /* 0x0000000f3b767c10 */ /* 0x000fe4000b7fe4ff */
[----:B------:R-:W-:-:S02]  /*3c60*/  IADD3 R60, P6, PT, R60, UR14, RZ ;  /* 0x0000000e3c3c7c10 */ /* 0x000fc4000ffde0ff */
[----:B------:R-:W-:Y:S02]  /*3c70*/  IADD3.X R120, PT, PT, R58, UR15, RZ, P5, !PT ;  /* 0x0000000f3a787c10 */ /* 0x000fe4000affe4ff */
[----:B------:R-:W-:-:S04]  /*3c80*/  IADD3 R59, P5, PT, R65, UR14, RZ ;  /* 0x0000000e413b7c10 */ /* 0x000fc8000ffbe0ff */
[----:B------:R-:W-:Y:S02]  /*3c90*/  IADD3.X R47, PT, PT, R47, UR15, RZ, P5, !PT ;  /* 0x0000000f2f2f7c10 */ /* 0x000fe4000affe4ff */
[----:B--2---:R-:W-:-:S04]  /*3ca0*/  SHF.R.S32.HI R13, RZ, 0x1f, R23 ;  /* 0x0000001fff0d7819 */ /* 0x004fc80000011417 */
[----:B------:R-:W-:Y:S02]  /*3cb0*/  SHF.L.U64.HI R13, R23, 0x2, R13 ;  /* 0x00000002170d7819 */ /* 0x000fe4000001020d */
[----:B------:R-:W-:-:S04]  /*3cc0*/  SHF.R.S32.HI R23, RZ, 0x1f, R2 ;  /* 0x0000001fff177819 */ /* 0x000fc80000011402 */
[----:B------:R-:W-:Y:S02]  /*3cd0*/  SHF.L.U64.HI R2, R2, 0x2, R23 ;  /* 0x0000000202027819 */ /* 0x000fe40000010217 */
[----:B------:R-:W-:-:S04]  /*3ce0*/  SHF.R.S32.HI R23, RZ, 0x1f, R123 ;  /* 0x0000001fff177819 */ /* 0x000fc8000001147b */
[----:B------:R-:W-:Y:S02]  /*3cf0*/  LEA.HI.X R23, R123, R14, R23, 0x2, P0 ;  /* 0x0000000e7b177211 */ /* 0x000fe400000f1417 */
[----:B---3--:R-:W-:Y:S02]  /*3d00*/  SHF.R.S32.HI R3, RZ, 0x1f, R33 ;  /* 0x0000001fff037819 */ /* 0x008fe40000011421 */
[C---:B------:R-:W-:Y:S02]  /*3d10*/  LEA R28, P3, R33.reuse, R76, 0x2 ;  /* 0x0000004c211c7211 */ /* 0x040fe400078610ff */
[----:B----4-:R-:W-:Y:S02]  /*3d20*/  SHF.R.S32.HI R9, RZ, 0x1f, R87 ;  /* 0x0000001fff097819 */ /* 0x010fe40000011457 */
[----:B------:R-:W-:Y:S02]  /*3d30*/  LEA.HI.X R18, R33, R14, R3, 0x2, P3 ;  /* 0x0000000e21127211 */ /* 0x000fe400018f1403 */
[----:B-----5:R-:W-:-:S02]  /*3d40*/  SHF.R.S32.HI R11, RZ, 0x1f, R25 ;  /* 0x0000001fff0b7819 */ /* 0x020fc40000011419 */
[-C--:B------:R-:W-:Y:S02]  /*3d50*/  LEA R33, P0, R87, R76.reuse, 0x2 ;  /* 0x0000004c57217211 */ /* 0x080fe400078010ff */
[----:B------:R-:W-:Y:S02]  /*3d60*/  SHF.R.S32.HI R3, RZ, 0x1f, R79 ;  /* 0x0000001fff037819 */ /* 0x000fe4000001144f */
[-C--:B------:R-:W-:Y:S02]  /*3d70*/  LEA R29, P1, R25, R76.reuse, 0x2 ;  /* 0x0000004c191d7211 */ /* 0x080fe400078210ff */
[-C--:B------:R-:W-:Y:S02]  /*3d80*/  LEA R24, P2, R79, R76.reuse, 0x2 ;  /* 0x0000004c4f187211 */ /* 0x080fe400078410ff */
[----:B------:R-:W-:Y:S02]  /*3d90*/  SHF.R.S32.HI R7, RZ, 0x1f, R77 ;  /* 0x0000001fff077819 */ /* 0x000fe4000001144d */
[----:B------:R-:W-:-:S02]  /*3da0*/  LEA R20, P3, R77, R76, 0x2 ;  /* 0x0000004c4d147211 */ /* 0x000fc400078610ff */
[-C--:B------:R-:W-:Y:S02]  /*3db0*/  LEA.HI.X R16, R87, R14.reuse, R9, 0x2, P0 ;  /* 0x0000000e57107211 */ /* 0x080fe400000f1409 */
[-C--:B------:R-:W-:Y:S02]  /*3dc0*/  LEA.HI.X R11, R25, R14.reuse, R11, 0x2, P1 ;  /* 0x0000000e190b7211 */ /* 0x080fe400008f140b */
[-C--:B------:R-:W-:Y:S02]  /*3dd0*/  LEA.HI.X R3, R79, R14.reuse, R3, 0x2, P2 ;  /* 0x0000000e4f037211 */ /* 0x080fe400010f1403 */
[----:B------:R-:W-:Y:S02]  /*3de0*/  LEA.HI.X R7, R77, R14, R7, 0x2, P3 ;  /* 0x0000000e4d077211 */ /* 0x000fe400018f1407 */
[----:B------:R-:W-:Y:S02]  /*3df0*/  SHF.R.S32.HI R9, RZ, 0x1f, R80 ;  /* 0x0000001fff097819 */ /* 0x000fe40000011450 */
[----:B------:R-:W-:-:S02]  /*3e00*/  SHF.R.S32.HI R79, RZ, 0x1f, R81 ;  /* 0x0000001fff4f7819 */ /* 0x000fc40000011451 */
[CC--:B------:R-:W-:Y:S02]  /*3e10*/  LEA R25, P0, R80.reuse, R76.reuse, 0x2 ;  /* 0x0000004c50197211 */ /* 0x0c0fe400078010ff */
[-C--:B------:R-:W-:Y:S02]  /*3e20*/  LEA R21, P1, R81, R76.reuse, 0x2 ;  /* 0x0000004c51157211 */ /* 0x080fe400078210ff */
[----:B------:R-:W-:Y:S02]  /*3e30*/  SHF.R.S32.HI R77, RZ, 0x1f, R83 ;  /* 0x0000001fff4d7819 */ /* 0x000fe40000011453 */
[----:B------:R-:W-:Y:S02]  /*3e40*/  LEA R17, P2, R83, R76, 0x2 ;  /* 0x0000004c53117211 */ /* 0x000fe400078410ff */
[-C--:B------:R-:W-:Y:S02]  /*3e50*/  LEA.HI.X R9, R80, R14.reuse, R9, 0x2, P0 ;  /* 0x0000000e50097211 */ /* 0x080fe400000f1409 */
[----:B------:R-:W-:-:S02]  /*3e60*/  LEA.HI.X R10, R81, R14, R79, 0x2, P1 ;  /* 0x0000000e510a7211 */ /* 0x000fc400008f144f */
[----:B------:R-:W-:Y:S02]  /*3e70*/  LEA.HI.X R14, R83, R14, R77, 0x2, P2 ;  /* 0x0000000e530e7211 */ /* 0x000fe400010f144d */
[----:B------:R-:W-:Y:S02]  /*3e80*/  IADD3 R115, P3, PT, R73, UR14, RZ ;  /* 0x0000000e49737c10 */ /* 0x000fe4000ff7e0ff */
[----:B------:R-:W-:Y:S02]  /*3e90*/  IADD3 R117, P2, PT, R71, UR14, RZ ;  /* 0x0000000e47757c10 */ /* 0x000fe4000ff5e0ff */
[----:B------:R-:W-:Y:S02]  /*3ea0*/  IADD3 R123, P4, PT, R72, UR14, RZ ;  /* 0x0000000e487b7c10 */ /* 0x000fe4000ff9e0ff */
[----:B------:R-:W-:Y:S02]  /*3eb0*/  IADD3.X R114, PT, PT, R63, UR15, RZ, P3, !PT ;  /* 0x0000000f3f727c10 */ /* 0x000fe40009ffe4ff */
[----:B------:R-:W-:-:S02]  /*3ec0*/  IADD3 R125, P3, PT, R68, UR14, RZ ;  /* 0x0000000e447d7c10 */ /* 0x000fc4000ff7e0ff */
[----:B------:R-:W-:Y:S02]  /*3ed0*/  IADD3.X R116, PT, PT, R62, UR15, RZ, P2, !PT ;  /* 0x0000000f3e747c10 */ /* 0x000fe400097fe4ff */
[----:B------:R-:W-:Y:S02]  /*3ee0*/  IADD3 R62, P2, PT, R64, UR14, RZ ;  /* 0x0000000e403e7c10 */ /* 0x000fe4000ff5e0ff */
[----:B------:R-:W-:Y:S02]  /*3ef0*/  IADD3.X R122, PT, PT, R55, UR15, RZ, P4, !PT ;  /* 0x0000000f377a7c10 */ /* 0x000fe4000a7fe4ff */
[----:B------:R-:W-:Y:S02]  /*3f00*/  IADD3 R58, P4, PT, R61, UR14, RZ ;  /* 0x0000000e3d3a7c10 */ /* 0x000fe4000ff9e0ff */
[----:B------:R-:W-:Y:S01]  /*3f10*/  IADD3.X R124, PT, PT, R54, UR15, RZ, P3, !PT ;  /* 0x0000000f367c7c10 */ /* 0x000fe20009ffe4ff */
[----:B------:R-:W-:Y:S01]  /*3f20*/  STL [R1+0x4], R62 ;  /* 0x0000043e01007387 */ /* 0x000fe20000100800 */
[----:B------:R-:W-:-:S02]  /*3f30*/  IADD3 R55, P3, PT, R56, UR14, RZ ;  /* 0x0000000e38377c10 */ /* 0x000fc4000ff7e0ff */
[----:B------:R-:W-:Y:S01]  /*3f40*/  IADD3.X R54, PT, PT, R51, UR15, RZ, P2, !PT ;  /* 0x0000000f33367c10 */ /* 0x000fe200097fe4ff */
[----:B------:R-:W-:Y:S01]  /*3f50*/  STL [R1+0xc], R60 ;  /* 0x00000c3c01007387 */ /* 0x000fe20000100800 */
[----:B------:R-:W-:Y:S02]  /*3f60*/  IADD3 R52, P2, PT, R52, UR14, RZ ;  /* 0x0000000e34347c10 */ /* 0x000fe4000ff5e0ff */
[----:B------:R-:W-:Y:S01]  /*3f70*/  IADD3.X R51, PT, PT, R50, UR15, RZ, P6, !PT ;  /* 0x0000000f32337c10 */ /* 0x000fe2000b7fe4ff */
[----:B------:R-:W-:Y:S01]  /*3f80*/  STL [R1+0x14], R59 ;  /* 0x0000143b01007387 */ /* 0x000fe20000100800 */
[----:B------:R-:W-:-:S03]  /*3f90*/  IADD3 R50, P6, PT, R57, UR14, RZ ;  /* 0x0000000e39327c10 */ /* 0x000fc6000ffde0ff */
[----:B------:R-:W-:Y:S04]  /*3fa0*/  STL [R1+0x1c], R58 ;  /* 0x00001c3a01007387 */ /* 0x000fe80000100800 */
[----:B------:R-:W-:Y:S04]  /*3fb0*/  STL [R1+0x24], R55 ;  /* 0x0000243701007387 */ /* 0x000fe80000100800 */
[----:B------:R-:W-:Y:S04]  /*3fc0*/  STL [R1], R54 ;  /* 0x0000003601007387 */ /* 0x000fe80000100800 */
[----:B------:R-:W-:Y:S04]  /*3fd0*/  STL [R1+0x2c], R52 ;  /* 0x00002c3401007387 */ /* 0x000fe80000100800 */
[----:B------:R1:W-:Y:S04]  /*3fe0*/  STL [R1+0x8], R51 ;  /* 0x0000083301007387 */ /* 0x0003e80000100800 */
[----:B------:R2:W-:Y:S04]  /*3ff0*/  STL [R1+0x34], R50 ;  /* 0x0000343201007387 */ /* 0x0005e80000100800 */
[----:B------:R3:W-:Y:S01]  /*4000*/  STL [R1+0x10], R47 ;  /* 0x0000102f01007387 */ /* 0x0007e20000100800 */
[----:B-1----:R-:W-:-:S02]  /*4010*/  IADD3 R51, P5, PT, R53, UR14, RZ ;  /* 0x0000000e35337c10 */ /* 0x002fc4000ffbe0ff */
[----:B--2---:R-:W-:Y:S02]  /*4020*/  IADD3.X R50, PT, PT, R46, UR15, RZ, P4, !PT ;  /* 0x0000000f2e327c10 */ /* 0x004fe4000a7fe4ff */
[----:B------:R-:W-:Y:S02]  /*4030*/  IADD3.X R46, PT, PT, R43, UR15, RZ, P3, !PT ;  /* 0x0000000f2b2e7c10 */ /* 0x000fe40009ffe4ff */
[----:B---3--:R-:W-:Y:S01]  /*4040*/  IADD3 R47, P4, PT, R48, UR14, RZ ;  /* 0x0000000e302f7c10 */ /* 0x008fe2000ff9e0ff */
[----:B------:R-:W-:Y:S01]  /*4050*/  STL [R1+0x3c], R51 ;  /* 0x00003c3301007387 */ /* 0x000fe20000100800 */
[----:B------:R-:W-:Y:S02]  /*4060*/  IADD3 R44, P3, PT, R44, UR14, RZ ;  /* 0x0000000e2c2c7c10 */ /* 0x000fe4000ff7e0ff */
[----:B------:R-:W-:Y:S01]  /*4070*/  IADD3.X R43, PT, PT, R42, UR15, RZ, P2, !PT ;  /* 0x0000000f2a2b7c10 */ /* 0x000fe200097fe4ff */
[----:B------:R-:W-:Y:S01]  /*4080*/  STL [R1+0x18], R50 ;  /* 0x0000183201007387 */ /* 0x000fe20000100800 */
[----:B------:R-:W-:-:S02]  /*4090*/  IADD3 R42, P2, PT, R49, UR14, RZ ;  /* 0x0000000e312a7c10 */ /* 0x000fc4000ff5e0ff */
[----:B------:R-:W-:Y:S01]  /*40a0*/  IADD3.X R39, PT, PT, R39, UR15, RZ, P6, !PT ;  /* 0x0000000f27277c10 */ /* 0x000fe2000b7fe4ff */
[----:B------:R-:W-:Y:S04]  /*40b0*/  STL [R1+0x44], R47 ;  /* 0x0000442f01007387 */ /* 0x000fe80000100800 */
[----:B------:R-:W-:Y:S04]  /*40c0*/  STL [R1+0x20], R46 ;  /* 0x0000202e01007387 */ /* 0x000fe80000100800 */
        /* <DEDUP_REMOVED lines=28> */
[----:B------:R-:W-:-:S03]  /*4290*/  IADD3 R28, P4, PT, R33, UR14, RZ ;  /* 0x0000000e211c7c10 */ /* 0x000fc6000ff9e0ff */
[----:B------:R-:W-:Y:S04]  /*42a0*/  STL [R1+0x84], R31 ;  /* 0x0000841f01007387 */ /* 0x000fe80000100800 */
[----:B------:R-:W-:Y:S04]  /*42b0*/  STL [R1+0x60], R30 ;  /* 0x0000601e01007387 */ /* 0x000fe80000100800 */
[----:B------:R1:W-:Y:S04]  /*42c0*/  STL [R1+0x8c], R27 ;  /* 0x00008c1b01007387 */ /* 0x0003e80000100800 */
[----:B------:R2:W-:Y:S01]  /*42d0*/  STL [R1+0x68], R26 ;  /* 0x0000681a01007387 */ /* 0x0005e20000100800 */
[----:B------:R-:W-:-:S02]  /*42e0*/  IADD3.X R19, PT, PT, R19, UR15, RZ, P6, !PT ;  /* 0x0000000f13137c10 */ /* 0x000fc4000b7fe4ff */
[----:B-1----:R-:W-:Y:S02]  /*42f0*/  IADD3.X R27, PT, PT, R23, UR15, RZ, P3, !PT ;  /* 0x0000000f171b7c10 */ /* 0x002fe40009ffe4ff */
[----:B------:R-:W-:Y:S02]  /*4300*/  IADD3.X R23, PT, PT, R22, UR15, RZ, P2, !PT ;  /* 0x0000000f16177c10 */ /* 0x000fe400097fe4ff */
[----:B--2---:R-:W-:Y:S01]  /*4310*/  IADD3 R26, P3, PT, R29, UR14, RZ ;  /* 0x0000000e1d1a7c10 */ /* 0x004fe2000ff7e0ff */
[----:B------:R-:W-:Y:S01]  /*4320*/  STL [R1+0x94], R28 ;  /* 0x0000941c01007387 */ /* 0x000fe20000100800 */
[----:B------:R-:W-:Y:S02]  /*4330*/  IADD3 R22, P2, PT, R24, UR14, RZ ;  /* 0x0000000e18167c10 */ /* 0x000fe4000ff5e0ff */
[----:B------:R-:W-:Y:S01]  /*4340*/  IADD3 R20, P6, PT, R20, UR14, RZ ;  /* 0x0000000e14147c10 */ /* 0x000fe2000ffde0ff */
[----:B------:R-:W-:Y:S01]  /*4350*/  STL [R1+0x70], R27 ;  /* 0x0000701b01007387 */ /* 0x000fe20000100800 */
[----:B------:R-:W-:-:S03]  /*4360*/  IADD3.X R18, PT, PT, R18, UR15, RZ, P5, !PT ;  /* 0x0000000f12127c10 */ /* 0x000fc6000affe4ff */
[----:B------:R-:W-:Y:S04]  /*4370*/  STL [R1+0x9c], R26 ;  /* 0x00009c1a01007387 */ /* 0x000fe80000100800 */
[----:B------:R-:W-:Y:S01]  /*4380*/  STL [R1+0x78], R23 ;  /* 0x0000781701007387 */ /* 0x000fe20000100800 */
[----:B------:R-:W-:-:S03]  /*4390*/  IADD3.X R16, PT, PT, R16, UR15, RZ, P4, !PT ;  /* 0x0000000f10107c10 */ /* 0x000fc6000a7fe4ff */
[----:B------:R-:W-:Y:S04]  /*43a0*/  STL [R1+0xa4], R22 ;  /* 0x0000a41601007387 */ /* 0x000fe80000100800 */
[----:B------:R1:W-:Y:S01]  /*43b0*/  STL [R1+0x80], R19 ;  /* 0x0000801301007387 */ /* 0x0003e20000100800 */
[----:B------:R-:W-:-:S03]  /*43c0*/  IADD3.X R11, PT, PT, R11, UR15, RZ, P3, !PT ;  /* 0x0000000f0b0b7c10 */ /* 0x000fc60009ffe4ff */
[----:B------:R-:W-:Y:S04]  /*43d0*/  STL [R1+0xac], R20 ;  /* 0x0000ac1401007387 */ /* 0x000fe80000100800 */
[----:B------:R2:W-:Y:S01]  /*43e0*/  STL [R1+0x88], R18 ;  /* 0x0000881201007387 */ /* 0x0005e20000100800 */
[----:B-1----:R-:W-:-:S05]  /*43f0*/  IADD3 R19, P5, PT, R25, UR14, RZ ;  /* 0x0000000e19137c10 */ /* 0x002fca000ffbe0ff */
[----:B------:R-:W-:Y:S01]  /*4400*/  STL [R1+0xb4], R19 ;  /* 0x0000b41301007387 */ /* 0x000fe20000100800 */
[----:B--2---:R-:W-:-:S03]  /*4410*/  IADD3 R18, P4, PT, R21, UR14, RZ ;  /* 0x0000000e15127c10 */ /* 0x004fc6000ff9e0ff */
[----:B------:R1:W-:Y:S04]  /*4420*/  STL [R1+0x90], R16 ;  /* 0x0000901001007387 */ /* 0x0003e80000100800 */
[----:B------:R-:W-:Y:S04]  /*4430*/  STL [R1+0xbc], R18 ;  /* 0x0000bc1201007387 */ /* 0x000fe80000100800 */
[----:B------:R2:W-:Y:S01]  /*4440*/  STL [R1+0x98], R11 ;  /* 0x0000980b01007387 */ /* 0x0005e20000100800 */
[----:B-1----:R-:W-:Y:S02]  /*4450*/  IADD3 R16, P3, PT, R17, UR14, RZ ;  /* 0x0000000e11107c10 */ /* 0x002fe4000ff7e0ff */
[----:B------:R-:W-:-:S02]  /*4460*/  LEA R110, P1, R82, R78, 0x3 ;  /* 0x0000004e526e7211 */ /* 0x000fc400078218ff */
[----:B------:R-:W-:Y:S02]  /*4470*/  SHF.R.S32.HI R8, RZ, 0x1f, R82 ;  /* 0x0000001fff087819 */ /* 0x000fe40000011452 */
[----:B--2---:R-:W-:Y:S02]  /*4480*/  IADD3.X R11, PT, PT, R3, UR15, RZ, P2, !PT ;  /* 0x0000000f030b7c10 */ /* 0x004fe400097fe4ff */
[----:B------:R-:W-:Y:S02]  /*4490*/  IADD3.X R3, PT, PT, R7, UR15, RZ, P6, !PT ;  /* 0x0000000f07037c10 */ /* 0x000fe4000b7fe4ff */
[----:B------:R-:W-:Y:S01]  /*44a0*/  IADD3.X R7, PT, PT, R9, UR15, RZ, P5, !PT ;  /* 0x0000000f09077c10 */ /* 0x000fe2000affe4ff */
[----:B------:R-:W-:Y:S01]  /*44b0*/  STL [R1+0xc4], R16 ;  /* 0x0000c41001007387 */ /* 0x000fe20000100800 */
[----:B------:R-:W-:-:S03]  /*44c0*/  IADD3.X R9, PT, PT, R10, UR15, RZ, P4, !PT ;  /* 0x0000000f0a097c10 */ /* 0x000fc6000a7fe4ff */
[----:B------:R-:W-:Y:S01]  /*44d0*/  STL [R1+0xa0], R11 ;  /* 0x0000a00b01007387 */ /* 0x000fe20000100800 */
[----:B------:R-:W-:-:S03]  /*44e0*/  LEA.HI.X R13, R82, R13, R8, 0x3, P1 ;  /* 0x0000000d520d7211 */ /* 0x000fc600008f1c08 */
[----:B------:R1:W-:Y:S01]  /*44f0*/  STL [R1+0xa8], R3 ;  /* 0x0000a80301007387 */ /* 0x0003e20000100800 */
[----:B------:R-:W-:-:S03]  /*4500*/  SHF.L.U64.HI R8, R82, 0x2, R8 ;  /* 0x0000000252087819 */ /* 0x000fc60000010208 */
[----:B------:R-:W-:Y:S01]  /*4510*/  STL [R1+0xb0], R7 ;  /* 0x0000b00701007387 */ /* 0x000fe20000100800 */
[----:B------:R-:W-:-:S03]  /*4520*/  IMAD.U32 R111, R74, 0x20, R75 ;  /* 0x000000204a6f7824 */ /* 0x000fc600078e004b */
[----:B------:R2:W-:Y:S01]  /*4530*/  STL [R1+0xb8], R9 ;  /* 0x0000b80901007387 */ /* 0x0005e20000100800 */
[----:B-1----:R-:W-:-:S05]  /*4540*/  IADD3.X R3, PT, PT, R14, UR15, RZ, P3, !PT ;  /* 0x0000000f0e037c10 */ /* 0x002fca0009ffe4ff */
[----:B------:R-:W-:Y:S01]  /*4550*/  STL [R1+0xc0], R3 ;  /* 0x0000c00301007387 */ /* 0x000fe20000100800 */
[----:B--2---:R-:W-:-:S03]  /*4560*/  SHF.R.S32.HI R9, RZ, 0x5, R15 ;  /* 0x00000005ff097819 */ /* 0x004fc6000001140f */
[----:B------:R1:W-:Y:S04]  /*4570*/  STL [R1+0xd4], R8 ;  /* 0x0000d40801007387 */ /* 0x0003e80000100800 */
[----:B------:R2:W-:Y:S01]  /*4580*/  STL [R1+0xd0], R9 ;  /* 0x0000d00901007387 */ /* 0x0005e20000100800 */
[----:B-1----:R-:W-:Y:S02]  /*4590*/  LOP3.LUT R8, R5, 0x40, RZ, 0x3c, !PT ;  /* 0x0000004005087812 */ /* 0x002fe400078e3cff */
[----:B------:R-:W-:Y:S01]  /*45a0*/  LOP3.LUT R8, R111, 0x40, RZ, 0x3c, !PT ;  /* 0x000000406f087812 */ /* 0x000fe200078e3cff */
[----:B--2---:R-:W-:-:S05]  /*45b0*/  VIADD R9, R9, 0xfffffffe ;  /* 0xfffffffe09097836 */ /* 0x004fca0000000000 */
[----:B------:R1:W-:Y:S04]  /*45c0*/  STL [R1+0x100], R9 ;  /* 0x0001000901007387 */ /* 0x0003e80000100800 */
[----:B------:R1:W-:Y:S01]  /*45d0*/  STL [R1+0xfc], R8 ;  /* 0x0000fc0801007387 */ /* 0x0003e20000100800 */
[----:B------:R-:W-:Y:S01]  /*45e0*/  IADD3 R110, P0, PT, R110, UR12, RZ ;  /* 0x0000000c6e6e7c10 */ /* 0x000fe2000ff1e0ff */
[----:B------:R-:W-:Y:S01]  /*45f0*/  VIADD R6, R6, 0xffffffc0 ;  /* 0xffffffc006067836 */ /* 0x000fe20000000000 */
[C---:B------:R-:W-:Y:S01]  /*4600*/  SHF.L.U64.HI R3, R4.reuse, 0x2, R12 ;  /* 0x0000000204037819 */ /* 0x040fe2000001020c */
[----:B------:R-:W-:Y:S01]  /*4610*/  IMAD.SHL.U32 R4, R4, 0x4, RZ ;  /* 0x0000000404047824 */ /* 0x000fe200078e00ff */
[----:B------:R-:W-:Y:S02]  /*4620*/  IADD3.X R7, PT, PT, R13, UR13, RZ, P0, !PT ;  /* 0x0000000d0d077c10 */ /* 0x000fe400087fe4ff */
[----:B------:R-:W-:-:S02]  /*4630*/  CS2R R104, SRZ ;  /* 0x0000000000687805 */ /* 0x000fc4000001ff00 */
[----:B------:R-:W-:Y:S02]  /*4640*/  CS2R R106, SRZ ;  /* 0x00000000006a7805 */ /* 0x000fe4000001ff00 */
[----:B------:R-:W-:Y:S02]  /*4650*/  CS2R R64, SRZ ;  /* 0x0000000000407805 */ /* 0x000fe4000001ff00 */
[----:B------:R-:W-:Y:S02]  /*4660*/  CS2R R66, SRZ ;  /* 0x0000000000427805 */ /* 0x000fe4000001ff00 */
[----:B------:R-:W-:Y:S02]  /*4670*/  CS2R R100, SRZ ;  /* 0x0000000000647805 */ /* 0x000fe4000001ff00 */
[----:B------:R-:W-:Y:S02]  /*4680*/  CS2R R102, SRZ ;  /* 0x0000000000667805 */ /* 0x000fe4000001ff00 */
        /* <DEDUP_REMOVED lines=26> */
[C---:B------:R-:W-:Y:S02]  /*4830*/  LOP3.LUT R11, R5.reuse, 0x20, RZ, 0x3c, !PT ;  /* 0x00000020050b7812 */ /* 0x040fe400078e3cff */
[----:B------:R-:W-:Y:S01]  /*4840*/  LOP3.LUT R10, R5, 0x60, RZ, 0x3c, !PT ;  /* 0x00000060050a7812 */ /* 0x000fe200078e3cff */
[----:B------:R-:W-:Y:S01]  /*4850*/  UMOV UR4, URZ ;  /* 0x000000ff00047c82 */ /* 0x000fe20008000000 */
[----:B------:R-:W-:Y:S01]  /*4860*/  UMOV UR6, 0x1 ;  /* 0x0000000100067882 */ /* 0x000fe20000000000 */
[----:B-1----:R-:W-:-:S05]  /*4870*/  UMOV UR7, 0xffffffff ;  /* 0xffffffff00077882 */ /* 0x002fca0000000000 */
.L_x_1:
[----:B------:R-:W-:-:S04]  /*4880*/  DEPBAR.LE SB0, 0x2 ;  /* 0x000080800000791a */ /* 0x000fc80000000000 */
[----:B------:R-:W-:Y:S01]  /*4890*/  UIADD3 UR7, UPT, UPT, UR7, 0x1, URZ ;  /* 0x0000000107077890 */ /* 0x000fe2000fffe0ff */
[----:B-----5:R-:W-:Y:S01]  /*48a0*/  LOP3.LUT R8, R5, 0x20, RZ, 0x3c, !PT ;  /* 0x0000002005087812 */ /* 0x020fe200078e3cff */
[----:B------:R-:W-:Y:S02]  /*48b0*/  STL [R1+0x108], R109 ;  /* 0x0001086d01007387 */ /* 0x000fe40000100800 */
[----:B------:R-:W-:Y:S02]  /*48c0*/  UISETP.GT.AND UP0, UPT, UR7, 0x1, UPT ;  /* 0x000000010700788c */ /* 0x000fe4000bf04270 */
[----:B------:R-:W-:Y:S02]  /*48d0*/  STL [R1+0x104], R108 ;  /* 0x0001046c01007387 */ /* 0x000fe40000100800 */
[----:B------:R-:W-:Y:S02]  /*48e0*/  USEL UR7, UR7, URZ, !UP0 ;  /* 0x000000ff07077287 */ /* 0x000fe4000c000000 */
[----:B------:R-:W-:Y:S02]  /*48f0*/  STL [R1+0x10c], R111 ;  /* 0x00010c6f01007387 */ /* 0x000fe40000100800 */
[----:B------:R-:W-:Y:S01]  /*4900*/  ULEA UR8, UR7, UR5, 0xd ;  /* 0x0000000507087291 */ /* 0x000fe2000f8e68ff */
[----:B------:R-:W-:Y:S01]  /*4910*/  BAR.SYNC.DEFER_BLOCKING 0x0 ;  /* 0x0000000000007b1d */ /* 0x000fe20000010000 */
[----:B------:R-:W-:-:S07]  /*4920*/  ULEA UR9, UR7, UR5, 0x10 ;  /* 0x0000000507097291 */ /* 0x000fce000f8e80ff */
[----:B------:R-:W-:Y:S04]  /*4930*/  LDS R21, [R8+UR8+0x20000] ;  /* 0x0200000808157984 */ /* 0x000fe80008000800 */
[----:B------:R-:W-:Y:S04]  /*4940*/  LDS R23, [R8+UR8+0x20400] ;  /* 0x0204000808177984 */ /* 0x000fe80008000800 */
[----:B------:R-:W-:Y:S04]  /*4950*/  LDSM.16.M88.4 R16, [R111+UR9] ;  /* 0x000000096f10783b */ /* 0x000fe80008000200 */
[----:B------:R-:W-:Y:S04]  /*4960*/  LDSM.16.M88.4 R48, [R111+UR9+0x4000] ;  /* 0x004000096f30783b */ /* 0x000fe80008000200 */
[----:B------:R-:W-:Y:S04]  /*4970*/  LDSM.16.M88.4 R52, [R111+UR9+0x8000] ;  /* 0x008000096f34783b */ /* 0x000fe80008000200 */
[----:B------:R1:W-:Y:S04]  /*4980*/  LDSM.16.M88.4 R8, [R111+UR9+0xc000] ;  /* 0x00c000096f08783b */ /* 0x0003e80008000200 */
[----:B------:R-:W-:Y:S04]  /*4990*/  LDS R20, [R5+UR8+0x20000] ;  /* 0x0200000805147984 */ /* 0x000fe80008000800 */
[----:B-1----:R-:W2:Y:S04]  /*49a0*/  LDL R111, [R1+0xfc] ;  /* 0x0000fc00016f7983 */ /* 0x002ea80000100800 */
[----:B------:R-:W1:Y:S01]  /*49b0*/  LDS R22, [R5+UR8+0x20400] ;  /* 0x0204000805167984 */ /* 0x000e620008000800 */
[----:B------:R-:W-:-:S02]  /*49c0*/  LOP3.LUT R108, R5, 0x40, RZ, 0x3c, !PT ;  /* 0x00000040056c7812 */ /* 0x000fc400078e3cff */
[C---:B------:R-:W-:Y:S01]  /*49d0*/  LOP3.LUT R109, R5.reuse, 0x60, RZ, 0x3c, !PT ;  /* 0x00000060056d7812 */ /* 0x040fe200078e3cff */
[C---:B-1----:R-:W-:Y:S08]  /*49e0*/  HMMA.1688.F32.TF32 R72, R20.reuse, R16, R104 ;  /* 0x000000101448723c */ /* 0x042ff00000081068 */
[C---:B------:R-:W-:Y:S08]  /*49f0*/  HMMA.1688.F32.TF32 R64, R20.reuse, R48, R64 ;  /* 0x000000301440723c */ /* 0x040ff00000081040 */
[C---:B------:R-:W-:Y:S01]  /*4a00*/  HMMA.1688.F32.TF32 R76, R20.reuse, R52, R100 ;  /* 0x00000034144c723c */ /* 0x040fe20000081064 */
[----:B------:R-:W-:Y:S04]  /*4a10*/  LDS R104, [R5+UR8+0x21000] ;  /* 0x0210000805687984 */ /* 0x000fe80008000800 */
[----:B------:R-:W-:Y:S03]  /*4a20*/  LDS R106, [R5+UR8+0x21400] ;  /* 0x02140008056a7984 */ /* 0x000fe60008000800 */
[----:B------:R-:W-:Y:S01]  /*4a30*/  HMMA.1688.F32.TF32 R20, R20, R8, R96 ;  /* 0x000000081414723c */ /* 0x000fe20000081060 */
[----:B------:R-:W-:Y:S04]  /*4a40*/  LDS R96, [R108+UR8+0x20000] ;  /* 0x020000086c607984 */ /* 0x000fe80008000800 */
[----:B------:R-:W-:Y:S04]  /*4a50*/  LDS R98, [R108+UR8+0x20400] ;  /* 0x020400086c627984 */ /* 0x000fe80008000800 */
[----:B------:R-:W-:Y:S04]  /*4a60*/  LDS R97, [R109+UR8+0x20000] ;  /* 0x020000086d617984 */ /* 0x000fe80008000800 */
[----:B------:R-:W1:Y:S01]  /*4a70*/  LDS R99, [R109+UR8+0x20400] ;  /* 0x020400086d637984 */ /* 0x000e620008000800 */
[----:B------:R-:W-:-:S05]  /*4a80*/  LOP3.LUT R107, R5, 0x20, RZ, 0x3c, !PT ;  /* 0x00000020056b7812 */ /* 0x000fca00078e3cff */
[----:B------:R-:W-:Y:S01]  /*4a90*/  LDS R105, [R107+UR8+0x21000] ;  /* 0x021000086b697984 */ /* 0x000fe20008000800 */
[C---:B-1----:R-:W-:Y:S03]  /*4aa0*/  HMMA.1688.F32.TF32 R56, R96.reuse, R48, R88 ;  /* 0x000000306038723c */ /* 0x042fe60000081058 */
[----:B------:R-:W-:Y:S04]  /*4ab0*/  LDS R88, [R5+UR8+0x20080] ;  /* 0x0200800805587984 */ /* 0x000fe80008000800 */
[----:B------:R-:W-:Y:S04]  /*4ac0*/  LDS R90, [R5+UR8+0x20480] ;  /* 0x02048008055a7984 */ /* 0x000fe80008000800 */
[----:B------:R-:W-:Y:S04]  /*4ad0*/  LDS R89, [R107+UR8+0x20080] ;  /* 0x020080086b597984 */ /* 0x000fe80008000800 */
[----:B------:R-:W1:Y:S01]  /*4ae0*/  LDS R91, [R107+UR8+0x20480] ;  /* 0x020480086b5b7984 */ /* 0x000e620008000800 */
[-C--:B------:R-:W-:Y:S03]  /*4af0*/  HMMA.1688.F32.TF32 R80, R96, R16.reuse, R92 ;  /* 0x000000106050723c */ /* 0x080fe6000008105c */
[----:B------:R-:W-:Y:S04]  /*4b00*/  LDS R92, [R5+UR8+0x20800] ;  /* 0x02080008055c7984 */ /* 0x000fe80008000800 */
[----:B------:R-:W-:Y:S04]  /*4b10*/  LDS R94, [R5+UR8+0x20c00] ;  /* 0x020c0008055e7984 */ /* 0x000fe80008000800 */
[----:B------:R-:W-:Y:S04]  /*4b20*/  LDS R93, [R107+UR8+0x20800] ;  /* 0x020800086b5d7984 */ /* 0x000fe80008000800 */
[----:B------:R-:W3:Y:S01]  /*4b30*/  LDS R95, [R107+UR8+0x20c00] ;  /* 0x020c00086b5f7984 */ /* 0x000ee20008000800 */
[C---:B-1----:R-:W-:Y:S08]  /*4b40*/  HMMA.1688.F32.TF32 R28, R88.reuse, R16, R28 ;  /* 0x00000010581c723c */ /* 0x042ff0000008101c */
[C---:B------:R-:W-:Y:S08]  /*4b50*/  HMMA.1688.F32.TF32 R32, R88.reuse, R48, R32 ;  /* 0x000000305820723c */ /* 0x040ff00000081020 */
[C---:B------:R-:W-:Y:S08]  /*4b60*/  HMMA.1688.F32.TF32 R36, R88.reuse, R52, R36 ;  /* 0x000000345824723c */ /* 0x040ff00000081024 */
[----:B------:R-:W-:Y:S01]  /*4b70*/  HMMA.1688.F32.TF32 R40, R88, R8, R40 ;  /* 0x000000085828723c */ /* 0x000fe20000081028 */
[----:B------:R-:W-:Y:S04]  /*4b80*/  LDS R88, [R108+UR8+0x20080] ;  /* 0x020080086c587984 */ /* 0x000fe80008000800 */
[----:B------:R-:W-:Y:S04]  /*4b90*/  LDS R90, [R108+UR8+0x20480] ;  /* 0x020480086c5a7984 */ /* 0x000fe80008000800 */
[----:B------:R-:W-:Y:S04]  /*4ba0*/  LDS R89, [R109+UR8+0x20080] ;  /* 0x020080086d597984 */ /* 0x000fe80008000800 */
[----:B------:R-:W1:Y:S01]  /*4bb0*/  LDS R91, [R109+UR8+0x20480] ;  /* 0x020480086d5b7984 */ /* 0x000e620008000800 */
[C---:B------:R-:W-:Y:S08]  /*4bc0*/  HMMA.1688.F32.TF32 R84, R96.reuse, R52, R84 ;  /* 0x000000346054723c */ /* 0x040ff00000081054 */
[----:B------:R-:W-:Y:S08]  /*4bd0*/  HMMA.1688.F32.TF32 R24, R96, R8, R24 ;  /* 0x000000086018723c */ /* 0x000ff00000081018 */
[C---:B---3--:R-:W-:Y:S08]  /*4be0*/  HMMA.1688.F32.TF32 R100, R92.reuse, R18, R72 ;  /* 0x000000125c64723c */ /* 0x048ff00000081048 */
[C---:B------:R-:W-:Y:S01]  /*4bf0*/  HMMA.1688.F32.TF32 R96, R92.reuse, R50, R64 ;  /* 0x000000325c60723c */ /* 0x040fe20000081040 */
[----:B------:R-:W-:Y:S04]  /*4c00*/  LDS R64, [R5+UR8+0x20880] ;  /* 0x0208800805407984 */ /* 0x000fe80008000800 */
[----:B------:R-:W-:Y:S03]  /*4c10*/  LDS R66, [R5+UR8+0x20c80] ;  /* 0x020c800805427984 */ /* 0x000fe60008000800 */
[----:B------:R-:W-:Y:S01]  /*4c20*/  HMMA.1688.F32.TF32 R72, R92, R10, R20 ;  /* 0x0000000a5c48723c */ /* 0x000fe20000081014 */
[----:B------:R-:W-:Y:S04]  /*4c30*/  LDS R65, [R107+UR8+0x20880] ;  /* 0x020880086b417984 */ /* 0x000fe80008000800 */
[----:B------:R-:W3:Y:S03]  /*4c40*/  LDS R67, [R107+UR8+0x20c80] ;  /* 0x020c80086b437984 */ /* 0x000ee60008000800 */
[C---:B-1----:R-:W-:Y:S01]  /*4c50*/  HMMA.1688.F32.TF32 R44, R88.reuse, R16, R44 ;  /* 0x00000010582c723c */ /* 0x042fe2000008102c */
[----:B------:R-:W-:Y:S04]  /*4c60*/  LDS R20, [R108+UR8+0x20880] ;  /* 0x020880086c147984 */ /* 0x000fe80008000800 */
[----:B------:R-:W-:Y:S03]  /*4c70*/  LDS R22, [R108+UR8+0x20c80] ;  /* 0x020c80086c167984 */ /* 0x000fe60008000800 */
[C---:B------:R-:W-:Y:S01]  /*4c80*/  HMMA.1688.F32.TF32 R12, R88.reuse, R48, R12 ;  /* 0x00000030580c723c */ /* 0x040fe2000008100c */
[----:B------:R-:W-:Y:S04]  /*4c90*/  LDS R21, [R109+UR8+0x20880] ;  /* 0x020880086d157984 */ /* 0x000fe80008000800 */
[----:B------:R-:W1:Y:S03]  /*4ca0*/  LDS R23, [R109+UR8+0x20c80] ;  /* 0x020c80086d177984 */ /* 0x000e660008000800 */
[C---:B------:R-:W-:Y:S01]  /*4cb0*/  HMMA.1688.F32.TF32 R60, R88.reuse, R52, R60 ;  /* 0x00000034583c723c */ /* 0x040fe2000008103c */
[----:B------:R-:W-:Y:S07]  /*4cc0*/  LDS R107, [R107+UR8+0x21400] ;  /* 0x021400086b6b7984 */ /* 0x000fee0008000800 */
[----:B------:R-:W-:Y:S08]  /*4cd0*/  HMMA.1688.F32.TF32 R68, R88, R8, R68 ;  /* 0x000000085844723c */ /* 0x000ff00000081044 */
[----:B------:R-:W-:Y:S01]  /*4ce0*/  HMMA.1688.F32.TF32 R88, R92, R54, R76 ;  /* 0x000000365c58723c */ /* 0x000fe2000008104c */
[----:B------:R-:W-:Y:S04]  /*4cf0*/  LDS R92, [R108+UR8+0x20800] ;  /* 0x020800086c5c7984 */ /* 0x000fe80008000800 */
[----:B------:R-:W-:Y:S04]  /*4d00*/  LDS R94, [R108+UR8+0x20c00] ;  /* 0x020c00086c5e7984 */ /* 0x000fe80008000800 */
[----:B------:R-:W-:Y:S04]  /*4d10*/  LDS R93, [R109+UR8+0x20800] ;  /* 0x020800086d5d7984 */ /* 0x000fe80008000800 */
[----:B------:R-:W4:Y:S01]  /*4d20*/  LDS R95, [R109+UR8+0x20c00] ;  /* 0x020c00086d5f7984 */ /* 0x000f220008000800 */
[C---:B---3--:R-:W-:Y:S08]  /*4d30*/  HMMA.1688.F32.TF32 R32, R64.reuse, R50, R32 ;  /* 0x000000324020723c */ /* 0x048ff00000081020 */
[C---:B------:R-:W-:Y:S08]  /*4d40*/  HMMA.1688.F32.TF32 R36, R64.reuse, R54, R36 ;  /* 0x000000364024723c */ /* 0x040ff00000081024 */
[C---:B------:R-:W-:Y:S08]  /*4d50*/  HMMA.1688.F32.TF32 R28, R64.reuse, R18, R28 ;  /* 0x00000012401c723c */ /* 0x040ff0000008101c */
[----:B------:R-:W-:Y:S08]  /*4d60*/  HMMA.1688.F32.TF32 R40, R64, R10, R40 ;  /* 0x0000000a4028723c */ /* 0x000ff00000081028 */
[-C--:B-1----:R-:W-:Y:S08]  /*4d70*/  HMMA.1688.F32.TF32 R44, R20, R18.reuse, R44 ;  /* 0x00000012142c723c */ /* 0x082ff0000008102c */
[C---:B----4-:R-:W-:Y:S01]  /*4d80*/  HMMA.1688.F32.TF32 R76, R92.reuse, R18, R80 ;  /* 0x000000125c4c723c */ /* 0x050fe20000081050 */
[----:B--2---:R-:W1:Y:S07]  /*4d90*/  LDSM.16.M88.4 R16, [R111+UR9+0x8000] ;  /* 0x008000096f10783b */ /* 0x004e6e0008000200 */
[C---:B------:R-:W-:Y:S08]  /*4da0*/  HMMA.1688.F32.TF32 R80, R92.reuse, R50, R56 ;  /* 0x000000325c50723c */ /* 0x040ff00000081038 */
[C---:B------:R-:W-:Y:S08]  /*4db0*/  HMMA.1688.F32.TF32 R84, R92.reuse, R54, R84 ;  /* 0x000000365c54723c */ /* 0x040ff00000081054 */
[----:B------:R-:W-:Y:S01]  /*4dc0*/  HMMA.1688.F32.TF32 R24, R92, R10, R24 ;  /* 0x0000000a5c18723c */ /* 0x000fe20000081018 */
[----:B------:R-:W-:Y:S04]  /*4dd0*/  LDS R92, [R108+UR8+0x21000] ;  /* 0x021000086c5c7984 */ /* 0x000fe80008000800 */
[----:B------:R-:W-:Y:S03]  /*4de0*/  LDS R94, [R108+UR8+0x21400] ;  /* 0x021400086c5e7984 */ /* 0x000fe60008000800 */
[C---:B------:R-:W-:Y:S01]  /*4df0*/  HMMA.1688.F32.TF32 R48, R20.reuse, R50, R12 ;  /* 0x000000321430723c */ /* 0x040fe2000008100c */
[----:B------:R-:W-:Y:S04]  /*4e00*/  LDS R93, [R109+UR8+0x21000] ;  /* 0x021000086d5d7984 */ /* 0x000fe80008000800 */
[----:B------:R-:W2:Y:S03]  /*4e10*/  LDS R95, [R109+UR8+0x21400] ;  /* 0x021400086d5f7984 */ /* 0x000ea60008000800 */
[C---:B------:R-:W-:Y:S01]  /*4e20*/  HMMA.1688.F32.TF32 R52, R20.reuse, R54, R60 ;  /* 0x000000361434723c */ /* 0x040fe2000008103c */
[----:B------:R-:W3:Y:S07]  /*4e30*/  LDSM.16.M88.4 R12, [R111+UR9+0x4000] ;  /* 0x004000096f0c783b */ /* 0x000eee0008000200 */
[----:B------:R-:W-:Y:S01]  /*4e40*/  HMMA.1688.F32.TF32 R56, R20, R10, R68 ;  /* 0x0000000a1438723c */ /* 0x000fe20000081044 */
[----:B------:R-:W4:Y:S04]  /*4e50*/  LDSM.16.M88.4 R8, [R111+UR9] ;  /* 0x000000096f08783b */ /* 0x000f280008000200 */
[----:B------:R1:W4:Y:S03]  /*4e60*/  LDSM.16.M88.4 R20, [R111+UR9+0xc000] ;  /* 0x00c000096f14783b */ /* 0x0003260008000200 */
[-C--:B-1----:R-:W-:Y:S01]  /*4e70*/  HMMA.1688.F32.TF32 R68, R104, R16.reuse, R88 ;  /* 0x000000106844723c */ /* 0x082fe20000081058 */
[----:B------:R-:W-:Y:S04]  /*4e80*/  LDS R88, [R5+UR8+0x21080] ;  /* 0x0210800805587984 */ /* 0x000fe80008000800 */
[----:B------:R-:W-:Y:S04]  /*4e90*/  LDS R90, [R5+UR8+0x21480] ;  /* 0x02148008055a7984 */ /* 0x000fe80008000800 */
[----:B------:R-:W4:Y:S01]  /*4ea0*/  LDL R111, [R1+0x100] ;  /* 0x00010000016f7983 */ /* 0x000f220000100800 */
[C---:B--2---:R-:W-:Y:S08]  /*4eb0*/  HMMA.1688.F32.TF32 R84, R92.reuse, R16, R84 ;  /* 0x000000105c54723c */ /* 0x044ff00000081054 */
[C---:B---3--:R-:W-:Y:S08]  /*4ec0*/  HMMA.1688.F32.TF32 R80, R92.reuse, R12, R80 ;  /* 0x0000000c5c50723c */ /* 0x048ff00000081050 */
[C---:B----4-:R-:W-:Y:S08]  /*4ed0*/  HMMA.1688.F32.TF32 R76, R92.reuse, R8, R76 ;  /* 0x000000085c4c723c */ /* 0x050ff0000008104c */
[----:B------:R-:W-:Y:S01]  /*4ee0*/  HMMA.1688.F32.TF32 R24, R92, R20, R24 ;  /* 0x000000145c18723c */ /* 0x000fe20000081018 */
[----:B------:R-:W-:-:S05]  /*4ef0*/  LOP3.LUT R95, R5, 0x20, RZ, 0x3c, !PT ;  /* 0x00000020055f7812 */ /* 0x000fca00078e3cff */
[----:B------:R-:W-:Y:S04]  /*4f00*/  LDS R89, [R95+UR8+0x21080] ;  /* 0x021080085f597984 */ /* 0x000fe80008000800 */
[----:B------:R-:W1:Y:S01]  /*4f10*/  LDS R91, [R95+UR8+0x21480] ;  /* 0x021480085f5b7984 */ /* 0x000e620008000800 */
[C---:B------:R-:W-:Y:S03]  /*4f20*/  HMMA.1688.F32.TF32 R64, R104.reuse, R12, R96 ;  /* 0x0000000c6840723c */ /* 0x040fe60000081060 */
[----:B------:R-:W-:Y:S04]  /*4f30*/  LDS R96, [R5+UR8+0x21800] ;  /* 0x0218000805607984 */ /* 0x000fe80008000800 */
[----:B------:R-:W-:Y:S04]  /*4f40*/  LDS R98, [R5+UR8+0x21c00] ;  /* 0x021c000805627984 */ /* 0x000fe80008000800 */
[----:B------:R-:W-:Y:S04]  /*4f50*/  LDS R97, [R95+UR8+0x21800] ;  /* 0x021800085f617984 */ /* 0x000fe80008000800 */
[----:B------:R-:W2:Y:S01]  /*4f60*/  LDS R99, [R95+UR8+0x21c00] ;  /* 0x021c00085f637984 */ /* 0x000ea20008000800 */
[C---:B------:R-:W-:Y:S08]  /*4f70*/  HMMA.1688.F32.TF32 R60, R104.reuse, R8, R100 ;  /* 0x00000008683c723c */ /* 0x040ff00000081064 */
[----:B------:R-:W-:Y:S08]  /*4f80*/  HMMA.1688.F32.TF32 R72, R104, R20, R72 ;  /* 0x000000146848723c */ /* 0x000ff00000081048 */
        /* <DEDUP_REMOVED lines=8> */
[C---:B--2---:R-:W-:Y:S03]  /*5010*/  HMMA.1688.F32.TF32 R104, R96.reuse, R10, R60 ;  /* 0x0000000a6068723c */ /* 0x044fe6000008103c */
[----:B------:R-:W-:Y:S04]  /*5020*/  LDS R60, [R5+UR8+0x21880] ;  /* 0x02188008053c7984 */ /* 0x000fe80008000800 */
[----:B------:R-:W-:Y:S01]  /*5030*/  LDS R62, [R5+UR8+0x21c80] ;  /* 0x021c8008053e7984 */ /* 0x000fe20008000800 */
[C---:B------:R-:W-:Y:S03]  /*5040*/  HMMA.1688.F32.TF32 R64, R96.reuse, R14, R64 ;  /* 0x0000000e6040723c */ /* 0x040fe60000081040 */
[----:B------:R-:W-:Y:S04]  /*5050*/  LDS R61, [R95+UR8+0x21880] ;  /* 0x021880085f3d7984 */ /* 0x000fe80008000800 */
[----:B------:R-:W-:Y:S01]  /*5060*/  LDS R63, [R95+UR8+0x21c80] ;  /* 0x021c80085f3f7984 */ /* 0x000fe20008000800 */
[C---:B------:R-:W-:Y:S03]  /*5070*/  HMMA.1688.F32.TF32 R100, R96.reuse, R18, R68 ;  /* 0x000000126064723c */ /* 0x040fe60000081044 */
[----:B------:R-:W-:Y:S05]  /*5080*/  STL [R1+0x11c], R104 ;  /* 0x00011c6801007387 */ /* 0x000fea0000100800 */
[----:B------:R-:W-:Y:S01]  /*5090*/  HMMA.1688.F32.TF32 R96, R96, R22, R72 ;  /* 0x000000166060723c */ /* 0x000fe20000081048 */
[----:B------:R-:W-:Y:S04]  /*50a0*/  STL [R1+0x118], R105 ;  /* 0x0001186901007387 */ /* 0x000fe80000100800 */
        /* <DEDUP_REMOVED lines=10> */
[----:B------:R-:W-:Y:S01]  /*5150*/  STL [R1+0x14c], R96 ;  /* 0x00014c6001007387 */ /* 0x000fe20000100800 */
[C---:B-1----:R-:W-:Y:S03]  /*5160*/  HMMA.1688.F32.TF32 R44, R88.reuse, R8, R44 ;  /* 0x00000008582c723c */ /* 0x042fe6000008102c */
[----:B------:R-:W-:Y:S04]  /*5170*/  STL [R1+0x148], R97 ;  /* 0x0001486101007387 */ /* 0x000fe80000100800 */
[----:B------:R-:W-:Y:S04]  /*5180*/  STL [R1+0x144], R98 ;  /* 0x0001446201007387 */ /* 0x000fe80000100800 */
[----:B------:R-:W-:Y:S04]  /*5190*/  STL [R1+0x140], R99 ;  /* 0x0001406301007387 */ /* 0x000fe80000100800 */
[----:B------:R-:W-:Y:S04]  /*51a0*/  STL [R1+0x150], R5 ;  /* 0x0001500501007387 */ /* 0x000fe80000100800 */
[----:B------:R-:W2:Y:S01]  /*51b0*/  LDL R9, [R1+0xe4] ;  /* 0x0000e40001097983 */ /* 0x000ea20000100800 */
[----:B------:R-:W-:Y:S03]  /*51c0*/  HMMA.1688.F32.TF32 R48, R88, R12, R48 ;  /* 0x0000000c5830723c */ /* 0x000fe60000081030 */
[----:B------:R-:W3:Y:S04]  /*51d0*/  LDL R13, [R1+0xf4] ;  /* 0x0000f400010d7983 */ /* 0x000ee80000100800 */
[----:B------:R-:W-:Y:S04]  /*51e0*/  LDS R72, [R108+UR8+0x21800] ;  /* 0x021800086c487984 */ /* 0x000fe80008000800 */
[----:B------:R-:W-:Y:S04]  /*51f0*/  LDS R74, [R108+UR8+0x21c00] ;  /* 0x021c00086c4a7984 */ /* 0x000fe80008000800 */
[----:B------:R-:W-:Y:S04]  /*5200*/  LDS R73, [R109+UR8+0x21800] ;  /* 0x021800086d497984 */ /* 0x000fe80008000800 */
[----:B------:R-:W1:Y:S04]  /*5210*/  LDS R75, [R109+UR8+0x21c00] ;  /* 0x021c00086d4b7984 */ /* 0x000e680008000800 */
[----:B------:R-:W-:Y:S04]  /*5220*/  LDS R69, [R109+UR8+0x21880] ;  /* 0x021880086d457984 */ /* 0x000fe80008000800 */
[----:B------:R4:W-:Y:S04]  /*5230*/  LDS R71, [R109+UR8+0x21c80] ;  /* 0x021c80086d477984 */ /* 0x0009e80008000800 */
[----:B------:R-:W-:Y:S01]  /*5240*/  LDS R68, [R108+UR8+0x21880] ;  /* 0x021880086c447984 */ /* 0x000fe20008000800 */
[----:B----4-:R-:W4:Y:S03]  /*5250*/  S2R R109, SR_TID.X ;  /* 0x00000000006d7919 */ /* 0x010f260000002100 */
[----:B------:R4:W4:Y:S01]  /*5260*/  LDS R70, [R108+UR8+0x21c80] ;  /* 0x021c80086c467984 */ /* 0x0009220008000800 */
[----:B------:R-:W-:Y:S01]  /*5270*/  UIADD3 UR6, UPT, UPT, UR6, 0x1, URZ ;  /* 0x0000000106067890 */ /* 0x000fe2000fffe0ff */
[----:B-1----:R-:W-:Y:S01]  /*5280*/  HMMA.1688.F32.TF32 R92, R72, R10, R76 ;  /* 0x0000000a485c723c */ /* 0x002fe2000008104c */
[----:B----4-:R-:W-:-:S02]  /*5290*/  SHF.R.U32.HI R108, RZ, 0x6, R109 ;  /* 0x00000006ff6c7819 */ /* 0x010fc4000001166d */
[----:B------:R-:W-:Y:S02]  /*52a0*/  ISETP.LE.AND P0, PT, R111, UR4, PT ;  /* 0x000000046f007c0c */ /* 0x000fe4000bf03270 */
[----:B------:R-:W1:Y:S01]  /*52b0*/  S2R R111, SR_TID.X ;  /* 0x00000000006f7919 */ /* 0x000e620000002100 */
[----:B------:R-:W-:-:S04]  /*52c0*/  SGXT.U32 R108, R108, 0x3 ;  /* 0x000000036c6c781a */ /* 0x000fc80000000000 */
[----:B------:R-:W-:Y:S01]  /*52d0*/  ISETP.GE.AND P1, PT, R108, R6, PT ;  /* 0x000000066c00720c */ /* 0x000fe20003f26270 */
[----:B------:R-:W-:-:S03]  /*52e0*/  UISETP.GT.AND UP0, UPT, UR6, 0x1, UPT ;  /* 0x000000010600788c */ /* 0x000fc6000bf04270 */
[----:B------:R-:W-:-:S05]  /*52f0*/  SEL R8, RZ, 0x4, P1 ;  /* 0x00000004ff087807 */ /* 0x000fca0000800000 */
[----:B------:R4:W-:Y:S01]  /*5300*/  STL [R1+0x15c], R93 ;  /* 0x00015c5d01007387 */ /* 0x0009e20000100800 */
[----:B------:R-:W-:Y:S01]  /*5310*/  HMMA.1688.F32.TF32 R28, R60, R10, R28 ;  /* 0x0000000a3c1c723c */ /* 0x000fe2000008101c */
[----:B------:R-:W-:Y:S02]  /*5320*/  SEL R8, R8, RZ, !P0 ;  /* 0x000000ff08087207 */ /* 0x000fe40004000000 */
[----:B------:R1:W-:Y:S01]  /*5330*/  STL [R1+0x158], R94 ;  /* 0x0001585e01007387 */ /* 0x0003e20000100800 */
[----:B------:R-:W-:-:S03]  /*5340*/  USEL UR6, UR6, URZ, !UP0 ;  /* 0x000000ff06067287 */ /* 0x000fc6000c000000 */
[----:B------:R1:W-:Y:S01]  /*5350*/  STL [R1+0x154], R95 ;  /* 0x0001545f01007387 */ /* 0x0003e20000100800 */
[----:B------:R-:W-:Y:S01]  /*5360*/  HMMA.1688.F32.TF32 R44, R68, R10, R44 ;  /* 0x0000000a442c723c */ /* 0x000fe2000008102c */
[----:B------:R-:W-:Y:S02]  /*5370*/  ISETP.NE.U32.AND P1, PT, R8, RZ, PT ;  /* 0x000000ff0800720c */ /* 0x000fe40003f25070 */
[----:B------:R-:W4:Y:S01]  /*5380*/  LDL R10, [R1+0xe0] ;  /* 0x0000e000010a7983 */ /* 0x000f220000100800 */
[----:B------:R-:W-:-:S03]  /*5390*/  ULEA UR8, UR6, UR5, 0xd ;  /* 0x0000000506087291 */ /* 0x000fc6000f8e68ff */
[----:B------:R-:W4:Y:S01]  /*53a0*/  LDL R64, [R1+0xf0] ;  /* 0x0000f00001407983 */ /* 0x000f220000100800 */
[----:B-1----:R-:W-:Y:S01]  /*53b0*/  IMAD.SHL.U32 R5, R111, 0x4, RZ ;  /* 0x000000046f057824 */ /* 0x002fe200078e00ff */
[----:B------:R-:W-:-:S04]  /*53c0*/  SHF.R.U32.HI R12, RZ, 0x1, R111 ;  /* 0x00000001ff0c7819 */ /* 0x000fc8000001166f */
[----:B------:R-:W-:-:S04]  /*53d0*/  LOP3.LUT R5, R5, 0x7fc, RZ, 0xc0, !PT ;  /* 0x000007fc05057812 */ /* 0x000fc800078ec0ff */
[----:B------:R-:W-:Y:S01]  /*53e0*/  LOP3.LUT R5, R5, 0x60, R12, 0x78, !PT ;  /* 0x0000006005057812 */ /* 0x000fe200078e780c */
[----:B------:R-:W-:Y:S01]  /*53f0*/  HMMA.1688.F32.TF32 R52, R88, R16, R52 ;  /* 0x000000105834723c */ /* 0x000fe20000081034 */
[----:B------:R-:W4:Y:S03]  /*5400*/  LDL R17, [R1+0xec] ;  /* 0x0000ec0001117983 */ /* 0x000f260000100800 */
[----:B------:R-:W-:Y:S01]  /*5410*/  VIADD R16, R5, UR8 ;  /* 0x0000000805107c36 */ /* 0x000fe20008000000 */
[----:B------:R-:W-:-:S03]  /*5420*/  LEA.HI R5, R109, 0x8, RZ, 0x1a ;  /* 0x000000086d057811 */ /* 0x000fc600078fd0ff */
[----:B------:R-:W-:Y:S01]  /*5430*/  HMMA.1688.F32.TF32 R56, R88, R20, R56 ;  /* 0x000000145838723c */ /* 0x000fe20000081038 */
[----:B------:R-:W4:Y:S04]  /*5440*/  LDL R20, [R1+0xd8] ;  /* 0x0000d80001147983 */ /* 0x000f280000100800 */
[----:B------:R-:W4:Y:S01]  /*5450*/  LDL R21, [R1+0xdc] ;  /* 0x0000dc0001157983 */ /* 0x000f220000100800 */
[----:B--2---:R-:W-:-:S05]  /*5460*/  IADD3 R8, P2, PT, R9, R110, RZ ;  /* 0x0000006e09087210 */ /* 0x004fca0007f5e0ff */
[----:B---3--:R-:W-:Y:S01]  /*5470*/  IMAD.X R9, R7, 0x1, R13, P2 ;  /* 0x0000000107097824 */ /* 0x008fe200010e060d */
[----:B------:R-:W-:Y:S06]  /*5480*/  BAR.SYNC.DEFER_BLOCKING 0x0 ;  /* 0x0000000000007b1d */ /* 0x000fec0000010000 */
[----:B------:R-:W-:Y:S01]  /*5490*/  @!PT LDS RZ, [RZ] ;  /* 0x00000000fffff984 */ /* 0x000fe20000000800 */
[----:B------:R-:W-:Y:S01]  /*54a0*/  @!PT LDS RZ, [RZ] ;  /* 0x00000000fffff984 */ /* 0x000fe20000000800 */
[----:B------:R-:W-:Y:S01]  /*54b0*/  @!PT LDS RZ, [RZ] ;  /* 0x00000000fffff984 */ /* 0x000fe20000000800 */
[----:B------:R1:W-:Y:S01]  /*54c0*/  LDGSTS.E [R16+0x20000], desc[UR10][R8.64], P1 ;  /* 0x2000000008107fae */ /* 0x0003e200089a100a */
[----:B------:R-:W-:-:S03]  /*54d0*/  ISETP.GE.AND P1, PT, R5, R6, PT ;  /* 0x000000060500720c */ /* 0x000fc60003f26270 */
[----:B------:R-:W2:Y:S01]  /*54e0*/  LDL R5, [R1+0xe8] ;  /* 0x0000e80001057983 */ /* 0x000ea20000100800 */
[----:B------:R-:W-:Y:S02]  /*54f0*/  LOP3.LUT R65, R108, 0x10, RZ, 0xfc, !PT ;  /* 0x000000106c417812 */ /* 0x000fe400078efcff */
[----:B-1----:R-:W-:Y:S02]  /*5500*/  SEL R8, RZ, 0x4, P1 ;  /* 0x00000004ff087807 */ /* 0x002fe40000800000 */
[----:B------:R-:W-:Y:S02]  /*5510*/  ISETP.GE.AND P1, PT, R65, R6, PT ;  /* 0x000000064100720c */ /* 0x000fe40003f26270 */
[----:B------:R-:W-:Y:S02]  /*5520*/  LEA.HI R66, R109, 0x18, RZ, 0x1a ;  /* 0x000000186d427811 */ /* 0x000fe400078fd0ff */
[----:B------:R-:W-:Y:S02]  /*5530*/  SEL R9, RZ, 0x4, P1 ;  /* 0x00000004ff097807 */ /* 0x000fe40000800000 */
[----:B------:R-:W-:-:S02]  /*5540*/  SEL R8, R8, RZ, !P0 ;  /* 0x000000ff08087207 */ /* 0x000fc40004000000 */
[----:B------:R-:W-:Y:S02]  /*5550*/  SEL R9, R9, RZ, !P0 ;  /* 0x000000ff09097207 */ /* 0x000fe40004000000 */
[----:B------:R-:W-:Y:S02]  /*5560*/  ISETP.GE.AND P3, PT, R66, R6, PT ;  /* 0x000000064200720c */ /* 0x000fe40003f66270 */
[----:B------:R-:W-:Y:S02]  /*5570*/  ISETP.NE.U32.AND P2, PT, R8, RZ, PT ;  /* 0x000000ff0800720c */ /* 0x000fe40003f45070 */
[----:B------:R-:W-:Y:S02]  /*5580*/  ISETP.NE.U32.AND P1, PT, R9, RZ, PT ;  /* 0x000000ff0900720c */ /* 0x000fe40003f25070 */
[----:B------:R-:W-:Y:S02]  /*5590*/  LOP3.LUT R65, R109, 0x1f, RZ, 0xc0, !PT ;  /* 0x0000001f6d417812 */ /* 0x000fe400078ec0ff */
[----:B------:R-:W-:-:S02]  /*55a0*/  SEL R9, RZ, 0x4, P3 ;  /* 0x00000004ff097807 */ /* 0x000fc40001800000 */
[----:B------:R-:W-:-:S04]  /*55b0*/  ISETP.GE.AND P4, PT, R65, R6, PT ;  /* 0x000000064100720c */ /* 0x000fc80003f86270 */
[----:B------:R-:W-:-:S04]  /*55c0*/  SEL R8, RZ, 0x4, P4 ;  /* 0x00000004ff087807 */ /* 0x000fc80002000000 */
[----:B------:R-:W-:Y:S02]  /*55d0*/  SEL R8, R8, RZ, !P0 ;  /* 0x000000ff08087207 */ /* 0x000fe40004000000 */
[----:B------:R-:W-:Y:S02]  /*55e0*/  SEL R9, R9, RZ, !P0 ;  /* 0x000000ff09097207 */ /* 0x000fe40004000000 */
[----:B------:R-:W-:Y:S01]  /*55f0*/  ISETP.NE.U32.AND P0, PT, R8, RZ, PT ;  /* 0x000000ff0800720c */ /* 0x000fe20003f05070 */
[C---:B------:R-:W-:Y:S08]  /*5600*/  HMMA.1688.F32.TF32 R88, R72.reuse, R14, R80 ;  /* 0x0000000e4858723c */ /* 0x040ff00000081050 */
[C---:B------:R-:W-:Y:S08]  /*5610*/  HMMA.1688.F32.TF32 R84, R72.reuse, R18, R84 ;  /* 0x000000124854723c */ /* 0x040ff00000081054 */
[----:B------:R-:W-:Y:S01]  /*5620*/  HMMA.1688.F32.TF32 R24, R72, R22, R24 ;  /* 0x000000164818723c */ /* 0x000fe20000081018 */
[----:B------:R-:W3:Y:S01]  /*5630*/  LDL.LU R72, [R1+0xc4] ;  /* 0x0000c40001487983 */ /* 0x000ee20000300800 */
[----:B----4-:R-:W-:-:S05]  /*5640*/  IADD3 R10, P3, PT, R10, R110, RZ ;  /* 0x0000006e0a0a7210 */ /* 0x010fca0007f7e0ff */
[----:B------:R-:W-:-:S05]  /*5650*/  IMAD.X R11, R7, 0x1, R64, P3 ;  /* 0x00000001070b7824 */ /* 0x000fca00018e0640 */
[----:B------:R1:W-:Y:S01]  /*5660*/  LDGSTS.E [R16+0x20800], desc[UR10][R10.64], P2 ;  /* 0x208000000a107fae */ /* 0x0003e200091a100a */
[----:B------:R-:W-:Y:S01]  /*5670*/  HMMA.1688.F32.TF32 R32, R60, R14, R32 ;  /* 0x0000000e3c20723c */ /* 0x000fe20000081020 */
[----:B------:R-:W-:-:S07]  /*5680*/  ISETP.NE.U32.AND P3, PT, R9, RZ, PT ;  /* 0x000000ff0900720c */ /* 0x000fce0003f65070 */
[----:B------:R-:W-:Y:S01]  /*5690*/  HMMA.1688.F32.TF32 R36, R60, R18, R36 ;  /* 0x000000123c24723c */ /* 0x000fe20000081024 */
[----:B-1----:R-:W-:-:S07]  /*56a0*/  IADD3 R10, P2, PT, R20, R110, RZ ;  /* 0x0000006e140a7210 */ /* 0x002fce0007f5e0ff */
[----:B------:R-:W-:Y:S01]  /*56b0*/  HMMA.1688.F32.TF32 R40, R60, R22, R40 ;  /* 0x000000163c28723c */ /* 0x000fe20000081028 */
[----:B------:R-:W-:-:S07]  /*56c0*/  IADD3 R8, P4, PT, R21, R110, RZ ;  /* 0x0000006e15087210 */ /* 0x000fce0007f9e0ff */
[----:B------:R-:W-:Y:S01]  /*56d0*/  HMMA.1688.F32.TF32 R12, R68, R14, R48 ;  /* 0x0000000e440c723c */ /* 0x000fe20000081030 */
[----:B------:R-:W4:Y:S01]  /*56e0*/  LDL.LU R48, [R1+0xc0] ;  /* 0x0000c00001307983 */ /* 0x000f220000300800 */
[----:B------:R-:W-:Y:S01]  /*56f0*/  IMAD.X R9, R7, 0x1, R17, P4 ;  /* 0x0000000107097824 */ /* 0x000fe200020e0611 */
[----:B------:R-:W-:Y:S01]  /*5700*/  SHF.R.U32.HI R17, RZ, 0x1, R109 ;  /* 0x00000001ff117819 */ /* 0x000fe2000001166d */
[----:B------:R-:W-:-:S03]  /*5710*/  ULEA UR8, UR6, UR5, 0x10 ;  /* 0x0000000506087291 */ /* 0x000fc6000f8e80ff */
[----:B------:R1:W-:Y:S01]  /*5720*/  LDGSTS.E [R16+0x21000], desc[UR10][R8.64], P1 ;  /* 0x2100000008107fae */ /* 0x0003e200089a100a */
[C---:B------:R-:W-:Y:S03]  /*5730*/  HMMA.1688.F32.TF32 R60, R68.reuse, R18, R52 ;  /* 0x00000012443c723c */ /* 0x040fe60000081034 */
[----:B------:R-:W3:Y:S04]  /*5740*/  LDL.LU R54, [R1+0xbc] ;  /* 0x0000bc0001367983 */ /* 0x000ee80000300800 */
[----:B------:R-:W3:Y:S01]  /*5750*/  LDL.LU R49, [R1+0xb8] ;  /* 0x0000b80001317983 */ /* 0x000ee20000300800 */
[----:B------:R-:W-:Y:S03]  /*5760*/  HMMA.1688.F32.TF32 R68, R68, R22, R56 ;  /* 0x000000164444723c */ /* 0x000fe60000081038 */
[----:B------:R-:W4:Y:S04]  /*5770*/  LDL.LU R50, [R1+0xb0] ;  /* 0x0000b00001327983 */ /* 0x000f280000300800 */
        /* <DEDUP_REMOVED lines=8> */
[----:B------:R-:W4:Y:S01]  /*5800*/  LDL.LU R95, [R1+0x14] ;  /* 0x00001400015f7983 */ /* 0x000f220000300800 */
[----:B--2---:R-:W-:-:S02]  /*5810*/  IMAD.X R11, R7, 0x1, R5, P2 ;  /* 0x00000001070b7824 */ /* 0x004fc400010e0605 */
[----:B------:R-:W-:-:S03]  /*5820*/  IMAD.SHL.U32 R5, R109, 0x4, RZ ;  /* 0x000000046d057824 */ /* 0x000fc600078e00ff */
[----:B------:R4:W-:Y:S02]  /*5830*/  LDGSTS.E [R16+0x21800], desc[UR10][R10.64], P3 ;  /* 0x218000000a107fae */ /* 0x0009e400099a100a */
[----:B------:R-:W-:Y:S02]  /*5840*/  LOP3.LUT R5, R5, 0x7fc, RZ, 0xc0, !PT ;  /* 0x000007fc05057812 */ /* 0x000fe400078ec0ff */
[----:B------:R-:W0:Y:S02]  /*5850*/  LDGDEPBAR ;  /* 0x00000000000079af */ /* 0x000e240000000000 */
[----:B------:R-:W-:-:S05]  /*5860*/  LOP3.LUT R5, R5, 0x70, R17, 0x78, !PT ;  /* 0x0000007005057812 */ /* 0x000fca00078e7811 */
[----:B-1----:R-:W-:Y:S02]  /*5870*/  VIADD R8, R5, UR8 ;  /* 0x0000000805087c36 */ /* 0x002fe40008000000 */
[----:B------:R-:W2:Y:S04]  /*5880*/  LDL.LU R5, [R1+0x1c] ;  /* 0x00001c0001057983 */ /* 0x000ea80000300800 */
[----:B------:R-:W2:Y:S04]  /*5890*/  LDL.LU R96, [R1+0x24] ;  /* 0x0000240001607983 */ /* 0x000ea80000300800 */
[----:B------:R-:W2:Y:S04]  /*58a0*/  LDL.LU R97, [R1+0x2c] ;  /* 0x00002c0001617983 */ /* 0x000ea80000300800 */
[----:B------:R-:W2:Y:S04]  /*58b0*/  LDL.LU R98, [R1+0x34] ;  /* 0x0000340001627983 */ /* 0x000ea80000300800 */
[----:B------:R-:W2:Y:S04]  /*58c0*/  LDL.LU R99, [R1] ;  /* 0x0000000001637983 */ /* 0x000ea80000300800 */
[----:B------:R-:W2:Y:S04]  /*58d0*/  LDL.LU R100, [R1+0x3c] ;  /* 0x00003c0001647983 */ /* 0x000ea80000300800 */
        /* <DEDUP_REMOVED lines=29> */
[----:B------:R-:W2:Y:S01]  /*5ab0*/  LDL.LU R52, [R1+0x90] ;  /* 0x0000900001347983 */ /* 0x000ea20000300800 */
[----:B---3--:R-:W-:-:S02]  /*5ac0*/  IADD3 R18, P4, PT, R0, R72, RZ ;  /* 0x0000004800127210 */ /* 0x008fc40007f9e0ff */
[C---:B------:R-:W-:Y:S02]  /*5ad0*/  IADD3 R20, P1, PT, R0.reuse, R54, RZ ;  /* 0x0000003600147210 */ /* 0x040fe40007f3e0ff */
[----:B----4-:R-:W-:Y:S01]  /*5ae0*/  IADD3 R10, P2, PT, R0, R73, RZ ;  /* 0x00000049000a7210 */ /* 0x010fe20007f5e0ff */
[--C-:B------:R-:W-:Y:S02]  /*5af0*/  IMAD.X R19, R48, 0x1, R2.reuse, P4 ;  /* 0x0000000130137824 */ /* 0x100fe400020e0602 */
[--C-:B------:R-:W-:Y:S01]  /*5b00*/  IMAD.X R21, R49, 0x1, R2.reuse, P1 ;  /* 0x0000000131157824 */ /* 0x100fe200008e0602 */
[----:B------:R-:W-:Y:S01]  /*5b10*/  IADD3 R16, P1, PT, R0, R57, RZ ;  /* 0x0000003900107210 */ /* 0x000fe20007f3e0ff */
[--C-:B------:R-:W-:Y:S01]  /*5b20*/  IMAD.X R11, R50, 0x1, R2.reuse, P2 ;  /* 0x00000001320b7824 */ /* 0x100fe200010e0602 */
[----:B------:R1:W-:Y:S03]  /*5b30*/  LDGSTS.E [R8], desc[UR10][R18.64], P0 ;  /* 0x0000000012087fae */ /* 0x0003e600081a100a */
[----:B------:R-:W-:Y:S01]  /*5b40*/  IMAD.X R17, R51, 0x1, R2, P1 ;  /* 0x0000000133117824 */ /* 0x000fe200008e0602 */
[----:B------:R-:W-:Y:S04]  /*5b50*/  LDGSTS.E [R8+0x800], desc[UR10][R20.64], P0 ;  /* 0x0080000014087fae */ /* 0x000fe800081a100a */
[----:B------:R-:W-:Y:S01]  /*5b60*/  LDGSTS.E [R8+0x1000], desc[UR10][R10.64], P0 ;  /* 0x010000000a087fae */ /* 0x000fe200081a100a */
[----:B-1----:R-:W-:-:S03]  /*5b70*/  IADD3 R18, P2, PT, R0, R59, RZ ;  /* 0x0000003b00127210 */ /* 0x002fc60007f5e0ff */
[----:B------:R2:W-:Y:S02]  /*5b80*/  LDGSTS.E [R8+0x1800], desc[UR10][R16.64], P0 ;  /* 0x0180000010087fae */ /* 0x0005e400081a100a */
[----:B------:R-:W-:-:S05]  /*5b90*/  IMAD.X R19, R22, 0x1, R2, P2 ;  /* 0x0000000116137824 */ /* 0x000fca00010e0602 */
[----:B------:R1:W-:Y:S01]  /*5ba0*/  LDGSTS.E [R8+0x2000], desc[UR10][R18.64], P0 ;  /* 0x0200000012087fae */ /* 0x0003e200081a100a */
[C---:B--2---:R-:W-:Y:S02]  /*5bb0*/  IADD3 R16, P2, PT, R0.reuse, R77, RZ ;  /* 0x0000004d00107210 */ /* 0x044fe40007f5e0ff */
[----:B------:R-:W-:-:S05]  /*5bc0*/  IADD3 R10, P1, PT, R0, R75, RZ ;  /* 0x0000004b000a7210 */ /* 0x000fca0007f3e0ff */
[----:B------:R-:W-:Y:S01]  /*5bd0*/  IMAD.X R11, R23, 0x1, R2, P1 ;  /* 0x00000001170b7824 */ /* 0x000fe200008e0602 */
[----:B-1----:R-:W-:-:S04]  /*5be0*/  IADD3 R18, P1, PT, R0, R79, RZ ;  /* 0x0000004f00127210 */ /* 0x002fc80007f3e0ff */
[----:B------:R1:W-:Y:S01]  /*5bf0*/  LDGSTS.E [R8+0x2800], desc[UR10][R10.64], P0 ;  /* 0x028000000a087fae */ /* 0x0003e200081a100a */
[--C-:B------:R-:W-:Y:S01]  /*5c00*/  IMAD.X R17, R52, 0x1, R2.reuse, P2 ;  /* 0x0000000134117824 */ /* 0x100fe200010e0602 */
[----:B-1----:R-:W-:Y:S01]  /*5c10*/  IADD3 R10, P2, PT, R0, R81, RZ ;  /* 0x00000051000a7210 */ /* 0x002fe20007f5e0ff */
[----:B------:R-:W-:-:S03]  /*5c20*/  IMAD.X R19, R53, 0x1, R2, P1 ;  /* 0x0000000135137824 */ /* 0x000fc600008e0602 */
[----:B------:R1:W-:Y:S01]  /*5c30*/  LDGSTS.E [R8+0x3000], desc[UR10][R16.64], P0 ;  /* 0x0300000010087fae */ /* 0x0003e200081a100a */
[----:B------:R-:W-:-:S03]  /*5c40*/  IMAD.X R11, R55, 0x1, R2, P2 ;  /* 0x00000001370b7824 */ /* 0x000fc600010e0602 */
[----:B------:R2:W-:Y:S04]  /*5c50*/  LDGSTS.E [R8+0x3800], desc[UR10][R18.64], P0 ;  /* 0x0380000012087fae */ /* 0x0005e800081a100a */
[----:B------:R3:W-:Y:S01]  /*5c60*/  LDGSTS.E [R8+0x4000], desc[UR10][R10.64], P0 ;  /* 0x040000000a087fae */ /* 0x0007e200081a100a */
[C---:B-1----:R-:W-:Y:S02]  /*5c70*/  IADD3 R16, P1, PT, R0.reuse, R83, RZ ;  /* 0x0000005300107210 */ /* 0x042fe40007f3e0ff */
[----:B--2---:R-:W-:-:S03]  /*5c80*/  IADD3 R18, P2, PT, R0, R109, RZ ;  /* 0x0000006d00127210 */ /* 0x004fc60007f5e0ff */
[--C-:B------:R-:W-:Y:S01]  /*5c90*/  IMAD.X R17, R56, 0x1, R2.reuse, P1 ;  /* 0x0000000138117824 */ /* 0x100fe200008e0602 */
[----:B---3--:R-:W-:Y:S01]  /*5ca0*/  IADD3 R10, P1, PT, R0, R107, RZ ;  /* 0x0000006b000a7210 */ /* 0x008fe20007f3e0ff */
        /* <DEDUP_REMOVED lines=53> */
[C---:B------:R-:W-:Y:S02]  /*6000*/  IADD3 R20, P1, PT, R0.reuse, R117, RZ ;  /* 0x0000007500147210 */ /* 0x040fe40007f3e0ff */
[----:B---3--:R-:W-:Y:S01]  /*6010*/  IADD3 R10, P3, PT, R0, R115, RZ ;  /* 0x00000073000a7210 */ /* 0x008fe20007f7e0ff */
[--C-:B------:R-:W-:Y:S01]  /*6020*/  IMAD.X R19, R118, 0x1, R2.reuse, P2 ;  /* 0x0000000176137824 */ /* 0x100fe200010e0602 */
[----:B------:R1:W-:Y:S01]  /*6030*/  LDGSTS.E [R8+0xd800], desc[UR10][R16.64], P0 ;  /* 0x0d80000010087fae */ /* 0x0003e200081a100a */
[--C-:B------:R-:W-:Y:S02]  /*6040*/  IMAD.X R21, R116, 0x1, R2.reuse, P1 ;  /* 0x0000000174157824 */ /* 0x100fe400008e0602 */
[----:B------:R-:W-:Y:S01]  /*6050*/  IMAD.X R11, R114, 0x1, R2, P3 ;  /* 0x00000001720b7824 */ /* 0x000fe200018e0602 */
[----:B------:R2:W-:Y:S04]  /*6060*/  LDGSTS.E [R8+0xe000], desc[UR10][R18.64], P0 ;  /* 0x0e00000012087fae */ /* 0x0005e800081a100a */
[----:B------:R2:W-:Y:S01]  /*6070*/  LDGSTS.E [R8+0xe800], desc[UR10][R20.64], P0 ;  /* 0x0e80000014087fae */ /* 0x0005e200081a100a */
[----:B-1----:R-:W-:-:S03]  /*6080*/  IADD3 R16, P2, PT, R0, R113, RZ ;  /* 0x0000007100107210 */ /* 0x002fc60007f5e0ff */
[----:B------:R2:W-:Y:S02]  /*6090*/  LDGSTS.E [R8+0xf000], desc[UR10][R10.64], P0 ;  /* 0x0f0000000a087fae */ /* 0x0005e400081a100a */
[----:B------:R-:W-:Y:S01]  /*60a0*/  IMAD.X R17, R112, 0x1, R2, P2 ;  /* 0x0000000170117824 */ /* 0x000fe200010e0602 */
[----:B------:R-:W-:-:S04]  /*60b0*/  IADD3 R115, P1, PT, R115, R4, RZ ;  /* 0x0000000473737210 */ /* 0x000fc80007f3e0ff */
[----:B------:R2:W-:Y:S01]  /*60c0*/  LDGSTS.E [R8+0xf800], desc[UR10][R16.64], P0 ;  /* 0x0f80000010087fae */ /* 0x0005e200081a100a */
[-C--:B------:R-:W-:Y:S02]  /*60d0*/  IADD3 R113, P0, PT, R113, R4.reuse, RZ ;  /* 0x0000000471717210 */ /* 0x080fe40007f1e0ff */
[-C--:B------:R-:W-:Y:S01]  /*60e0*/  IADD3 R117, P2, PT, R117, R4.reuse, RZ ;  /* 0x0000000475757210 */ /* 0x080fe20007f5e0ff */
[--C-:B------:R-:W-:Y:S01]  /*60f0*/  IMAD.X R114, R114, 0x1, R3.reuse, P1 ;  /* 0x0000000172727824 */ /* 0x100fe200008e0603 */
[-C--:B------:R-:W-:Y:S01]  /*6100*/  IADD3 R119, P3, PT, R119, R4.reuse, RZ ;  /* 0x0000000477777210 */ /* 0x080fe20007f7e0ff */
[--C-:B------:R-:W-:Y:S01]  /*6110*/  IMAD.X R112, R112, 0x1, R3.reuse, P0 ;  /* 0x0000000170707824 */ /* 0x100fe200000e0603 */
[-C--:B------:R-:W-:Y:S01]  /*6120*/  IADD3 R93, P0, PT, R93, R4.reuse, RZ ;  /* 0x000000045d5d7210 */ /* 0x080fe20007f1e0ff */
[--C-:B------:R-:W-:Y:S01]  /*6130*/  IMAD.X R116, R116, 0x1, R3.reuse, P2 ;  /* 0x0000000174747824 */ /* 0x100fe200010e0603 */
[-C--:B------:R-:W-:Y:S01]  /*6140*/  IADD3 R121, P4, PT, R121, R4.reuse, RZ ;  /* 0x0000000479797210 */ /* 0x080fe20007f9e0ff */
[----:B------:R-:W-:Y:S01]  /*6150*/  UIADD3 UR4, UPT, UPT, UR4, 0x1, URZ ;  /* 0x0000000104047890 */ /* 0x000fe2000fffe0ff */
[-C--:B------:R-:W-:Y:S01]  /*6160*/  IADD3 R94, P1, PT, R94, R4.reuse, RZ ;  /* 0x000000045e5e7210 */ /* 0x080fe20007f3e0ff */
[----:B------:R1:W-:Y:S01]  /*6170*/  STL [R1+0x4], R93 ;  /* 0x0000045d01007387 */ /* 0x0003e20000100800 */
[-C--:B------:R-:W-:Y:S01]  /*6180*/  IADD3 R123, P5, PT, R123, R4.reuse, RZ ;  /* 0x000000047b7b7210 */ /* 0x080fe20007fbe0ff */
[--C-:B------:R-:W-:Y:S01]  /*6190*/  IMAD.X R118, R118, 0x1, R3.reuse, P3 ;  /* 0x0000000176767824 */ /* 0x100fe200018e0603 */
[-C--:B------:R-:W-:Y:S01]  /*61a0*/  IADD3 R95, P2, PT, R95, R4.reuse, RZ ;  /* 0x000000045f5f7210 */ /* 0x080fe20007f5e0ff */
[----:B------:R-:W-:Y:S01]  /*61b0*/  IMAD.X R120, R120, 0x1, R3, P4 ;  /* 0x0000000178787824 */ /* 0x000fe200020e0603 */
[-C--:B------:R-:W-:Y:S01]  /*61c0*/  IADD3 R125, P6, PT, R125, R4.reuse, RZ ;  /* 0x000000047d7d7210 */ /* 0x080fe20007fde0ff */
[----:B------:R-:W0:Y:S01]  /*61d0*/  LDGDEPBAR ;  /* 0x00000000000079af */ /* 0x000e220000000000 */
[----:B------:R-:W-:-:S03]  /*61e0*/  IADD3 R5, P3, PT, R5, R4, RZ ;  /* 0x0000000405057210 */ /* 0x000fc60007f7e0ff */
[----:B-1----:R2:W5:Y:S01]  /*61f0*/  LDL.LU R93, [R1+0x15c] ;  /* 0x00015c00015d7983 */ /* 0x0025620000300800 */
[-C--:B------:R-:W-:Y:S01]  /*6200*/  IADD3 R96, P4, PT, R96, R4.reuse, RZ ;  /* 0x0000000460607210 */ /* 0x080fe20007f9e0ff */
[--C-:B------:R-:W-:Y:S02]  /*6210*/  IMAD.X R122, R122, 0x1, R3.reuse, P5 ;  /* 0x000000017a7a7824 */ /* 0x100fe400028e0603 */
[----:B------:R1:W-:Y:S01]  /*6220*/  STL [R1+0xc], R94 ;  /* 0x00000c5e01007387 */ /* 0x0003e20000100800 */
[-C--:B------:R-:W-:Y:S01]  /*6230*/  IADD3 R97, P5, PT, R97, R4.reuse, RZ ;  /* 0x0000000461617210 */ /* 0x080fe20007fbe0ff */
[--C-:B------:R-:W-:Y:S01]  /*6240*/  IMAD.X R124, R124, 0x1, R3.reuse, P6 ;  /* 0x000000017c7c7824 */ /* 0x100fe200030e0603 */
[-C--:B------:R-:W-:Y:S01]  /*6250*/  IADD3 R98, P6, PT, R98, R4.reuse, RZ ;  /* 0x0000000462627210 */ /* 0x080fe20007fde0ff */
[--C-:B------:R-:W-:Y:S01]  /*6260*/  IMAD.X R99, R99, 0x1, R3.reuse, P0 ;  /* 0x0000000163637824 */ /* 0x100fe200000e0603 */
[----:B-1----:R2:W5:Y:S04]  /*6270*/  LDL.LU R94, [R1+0x158] ;  /* 0x00015800015e7983 */ /* 0x0025680000300800 */
[----:B------:R1:W-:Y:S01]  /*6280*/  STL [R1+0x14], R95 ;  /* 0x0000145f01007387 */ /* 0x0003e20000100800 */
[----:B------:R-:W-:Y:S01]  /*6290*/  IADD3 R100, P0, PT, R100, R4, RZ ;  /* 0x0000000464647210 */ /* 0x000fe20007f1e0ff */
[----:B------:R-:W-:-:S02]  /*62a0*/  IMAD.X R101, R101, 0x1, R3, P1 ;  /* 0x0000000165657824 */ /* 0x000fc400008e0603 */
[----:B-1----:R2:W5:Y:S04]  /*62b0*/  LDL.LU R95, [R1+0x154] ;  /* 0x00015400015f7983 */ /* 0x0025680000300800 */
[----:B------:R1:W-:Y:S01]  /*62c0*/  STL [R1+0x1c], R5 ;  /* 0x00001c0501007387 */ /* 0x0003e20000100800 */
[----:B------:R-:W-:-:S03]  /*62d0*/  IADD3 R102, P1, PT, R102, R4, RZ ;  /* 0x0000000466667210 */ /* 0x000fc60007f3e0ff */
[----:B-1----:R2:W5:Y:S04]  /*62e0*/  LDL.LU R5, [R1+0x150] ;  /* 0x0001500001057983 */ /* 0x0025680000300800 */
[----:B------:R1:W-:Y:S01]  /*62f0*/  STL [R1+0x24], R96 ;  /* 0x0000246001007387 */ /* 0x0003e20000100800 */
[----:B------:R-:W-:-:S03]  /*6300*/  IMAD.X R103, R103, 0x1, R3, P2 ;  /* 0x0000000167677824 */ /* 0x000fc600010e0603 */
[----:B-1----:R2:W5:Y:S04]  /*6310*/  LDL.LU R96, [R1+0x14c] ;  /* 0x00014c0001607983 */ /* 0x0025680000300800 */
[----:B------:R1:W-:Y:S01]  /*6320*/  STL [R1+0x2c], R97 ;  /* 0x00002c6101007387 */ /* 0x0003e20000100800 */
[----:B------:R-:W-:-:S03]  /*6330*/  IADD3 R64, P2, PT, R64, R4, RZ ;  /* 0x0000000440407210 */ /* 0x000fc60007f5e0ff */
[----:B-1----:R2:W5:Y:S04]  /*6340*/  LDL.LU R97, [R1+0x148] ;  /* 0x0001480001617983 */ /* 0x0025680000300800 */
[----:B------:R1:W-:Y:S01]  /*6350*/  STL [R1+0x34], R98 ;  /* 0x0000346201007387 */ /* 0x0003e20000100800 */
[----:B------:R-:W-:-:S03]  /*6360*/  IMAD.X R65, R65, 0x1, R3, P3 ;  /* 0x0000000141417824 */ /* 0x000fc600018e0603 */
[----:B-1----:R2:W5:Y:S04]  /*6370*/  LDL.LU R98, [R1+0x144] ;  /* 0x0001440001627983 */ /* 0x0025680000300800 */
[----:B------:R1:W-:Y:S01]  /*6380*/  STL [R1], R99 ;  /* 0x0000006301007387 */ /* 0x0003e20000100800 */
        /* <DEDUP_REMOVED lines=11> */
[----:B------:R1:W-:Y:S04]  /*6440*/  STL [R1+0x10], R103 ;  /* 0x0000106701007387 */ /* 0x0003e80000100800 */
[----:B-1----:R2:W5:Y:S04]  /*6450*/  LDL.LU R103, [R1+0x130] ;  /* 0x0001300001677983 */ /* 0x0025680000300800 */
[----:B------:R1:W-:Y:S04]  /*6460*/  STL [R1+0x4c], R64 ;  /* 0x00004c4001007387 */ /* 0x0003e80000100800 */
        /* <DEDUP_REMOVED lines=13> */
[----:B------:R-:W3:Y:S04]  /*6540*/  LDL R10, [R1+0xcc] ;  /* 0x0000cc00010a7983 */ /* 0x000ee80000100800 */
[----:B------:R1:W-:Y:S01]  /*6550*/  STL [R1+0x28], R9 ;  /* 0x0000280901007387 */ /* 0x0003e20000100800 */
[----:B------:R-:W-:-:S03]  /*6560*/  IADD3 R109, P0, PT, R109, R4, RZ ;  /* 0x000000046d6d7210 */ /* 0x000fc60007f1e0ff */
[----:B-1----:R-:W4:Y:S04]  /*6570*/  LDL R9, [R1+0xd0] ;  /* 0x0000d00001097983 */ /* 0x002f280000100800 */
[----:B------:R1:W-:Y:S04]  /*6580*/  STL [R1+0x64], R105 ;  /* 0x0000646901007387 */ /* 0x0003e80000100800 */
[----:B-1----:R2:W5:Y:S04]  /*6590*/  LDL.LU R105, [R1+0x118] ;  /* 0x0001180001697983 */ /* 0x0025680000300800 */
        /* <DEDUP_REMOVED lines=8> */
[----:B------:R-:W2:Y:S01]  /*6620*/  LDL R8, [R1+0xd4] ;  /* 0x0000d40001087983 */ /* 0x000ea20000100800 */
[--C-:B------:R-:W-:Y:S01]  /*6630*/  IMAD.X R108, R108, 0x1, R3.reuse, P1 ;  /* 0x000000016c6c7824 */ /* 0x100fe200008e0603 */
[-C--:B------:R-:W-:Y:S01]  /*6640*/  IADD3 R83, P1, PT, R83, R4.reuse, RZ ;  /* 0x0000000453537210 */ /* 0x080fe20007f3e0ff */
[--C-:B------:R-:W-:Y:S01]  /*6650*/  IMAD.X R82, R82, 0x1, R3.reuse, P2 ;  /* 0x0000000152527824 */ /* 0x100fe200010e0603 */
[-C--:B------:R-:W-:Y:S01]  /*6660*/  IADD3 R81, P2, PT, R81, R4.reuse, RZ ;  /* 0x0000000451517210 */ /* 0x080fe20007f5e0ff */
[--C-:B------:R-:W-:Y:S01]  /*6670*/  IMAD.X R80, R80, 0x1, R3.reuse, P3 ;  /* 0x0000000150507824 */ /* 0x100fe200018e0603 */
[----:B------:R1:W-:Y:S01]  /*6680*/  STL [R1+0x40], R108 ;  /* 0x0000406c01007387 */ /* 0x0003e20000100800 */
[-C--:B------:R-:W-:Y:S01]  /*6690*/  IADD3 R79, P3, PT, R79, R4.reuse, RZ ;  /* 0x000000044f4f7210 */ /* 0x080fe20007f7e0ff */
[--C-:B------:R-:W-:Y:S01]  /*66a0*/  IMAD.X R78, R78, 0x1, R3.reuse, P4 ;  /* 0x000000014e4e7824 */ /* 0x100fe200020e0603 */
[-C--:B------:R-:W-:Y:S01]  /*66b0*/  IADD3 R77, P4, PT, R77, R4.reuse, RZ ;  /* 0x000000044d4d7210 */ /* 0x080fe20007f9e0ff */
[--C-:B------:R-:W-:Y:S01]  /*66c0*/  IMAD.X R76, R76, 0x1, R3.reuse, P5 ;  /* 0x000000014c4c7824 */ /* 0x100fe200028e0603 */
[----:B------:R-:W-:Y:S01]  /*66d0*/  IADD3 R75, P5, PT, R75, R4, RZ ;  /* 0x000000044b4b7210 */ /* 0x000fe20007fbe0ff */
[----:B-1----:R1:W5:Y:S04]  /*66e0*/  LDL.LU R108, [R1+0x104] ;  /* 0x00010400016c7983 */ /* 0x0023680000300800 */
[----:B------:R1:W-:Y:S01]  /*66f0*/  STL [R1+0x7c], R83 ;  /* 0x00007c5301007387 */ /* 0x0003e20000100800 */
[----:B------:R-:W-:-:S03]  /*6700*/  IMAD.X R74, R74, 0x1, R3, P6 ;  /* 0x000000014a4a7824 */ /* 0x000fc600030e0603 */
[----:B------:R1:W-:Y:S01]  /*6710*/  STL [R1+0x48], R82 ;  /* 0x0000485201007387 */ /* 0x0003e20000100800 */
[----:B------:R-:W-:-:S03]  /*6720*/  IADD3 R59, P6, PT, R59, R4, RZ ;  /* 0x000000043b3b7210 */ /* 0x000fc60007fde0ff */
        /* <DEDUP_REMOVED lines=30> */
[----:B------:R1:W-:Y:S04]  /*6910*/  STL [R1+0x88], R53 ;  /* 0x0000883501007387 */ /* 0x0003e80000100800 */
[----:B------:R1:W-:Y:S04]  /*6920*/  STL [R1+0xc4], R72 ;  /* 0x0000c44801007387 */ /* 0x0003e80000100800 */
[----:B------:R1:W-:Y:S04]  /*6930*/  STL [R1+0x90], R52 ;  /* 0x0000903401007387 */ /* 0x0003e80000100800 */
[----:B------:R1:W-:Y:S04]  /*6940*/  STL [R1+0x98], R23 ;  /* 0x0000981701007387 */ /* 0x0003e80000100800 */
[----:B------:R1:W-:Y:S04]  /*6950*/  STL [R1+0xa0], R22 ;  /* 0x0000a01601007387 */ /* 0x0003e80000100800 */
[----:B------:R1:W-:Y:S04]  /*6960*/  STL [R1+0xa8], R51 ;  /* 0x0000a83301007387 */ /* 0x0003e80000100800 */
[----:B------:R1:W-:Y:S04]  /*6970*/  STL [R1+0xb0], R50 ;  /* 0x0000b03201007387 */ /* 0x0003e80000100800 */
[----:B------:R1:W-:Y:S04]  /*6980*/  STL [R1+0xb8], R49 ;  /* 0x0000b83101007387 */ /* 0x0003e80000100800 */
[----:B------:R1:W-:Y:S01]  /*6990*/  STL [R1+0xc0], R48 ;  /* 0x0000c03001007387 */ /* 0x0003e20000100800 */
[----:B------:R-:W-:Y:S01]  /*69a0*/  VIADD R6, R6, 0xffffffe0 ;  /* 0xffffffe006067836 */ /* 0x000fe20000000000 */
[----:B---3--:R-:W-:-:S02]  /*69b0*/  LEA R110, P4, R10, R110, 0x2 ;  /* 0x0000006e0a6e7211 */ /* 0x008fc400078810ff */
[----:B----4-:R-:W-:-:S03]  /*69c0*/  ISETP.NE.U32.AND P5, PT, R9, UR4, PT ;  /* 0x0000000409007c0c */ /* 0x010fc6000bfa5070 */
[----:B--2---:R-:W-:-:S10]  /*69d0*/  IMAD.X R7, R7, 0x1, R8, P4 ;  /* 0x0000000107077824 */ /* 0x004fd400020e0608 */
[----:B-1----:R-:W-:Y:S05]  /*69e0*/  @P5 BRA `(.L_x_1) ;  /* 0xffffffdc00a45947 */ /* 0x002fea000383ffff */
.L_x_0:
[----:B------:R-:W1:Y:S01]  /*69f0*/  S2R R54, SR_TID.X ;  /* 0x0000000000367919 */ /* 0x000e620000002100 */
[----:B------:R-:W-:-:S04]  /*6a00*/  DEPBAR.LE SB0, 0x0 ;  /* 0x000080000000791a */ /* 0x000fc80000000000 */
[----:B-----5:R-:W-:Y:S01]  /*6a10*/  IMAD.MOV.U32 R20, RZ, RZ, R93 ;  /* 0x000000ffff147224 */ /* 0x020fe200078e005d */
[----:B------:R-:W2:Y:S01]  /*6a20*/  LDL.LU R53, [R1+0xc8] ;  /* 0x0000c80001357983 */ /* 0x000ea20000300800 */
[----:B------:R-:W-:Y:S01]  /*6a30*/  IMAD.MOV.U32 R21, RZ, RZ, R89 ;  /* 0x000000ffff157224 */ /* 0x000fe200078e0059 */
[----:B------:R-:W3:Y:S01]  /*6a40*/  LDC R74, c[0x0][0x3b8] ;  /* 0x0000ee00ff4a7b82 */ /* 0x000ee20000000800 */
[----:B------:R-:W-:Y:S01]  /*6a50*/  IMAD.MOV.U32 R22, RZ, RZ, R85 ;  /* 0x000000ffff167224 */ /* 0x000fe200078e0055 */
[----:B------:R-:W4:Y:S01]  /*6a60*/  S2R R52, SR_TID.X ;  /* 0x0000000000347919 */ /* 0x000f220000002100 */
[----:B------:R-:W-:Y:S01]  /*6a70*/  IMAD.MOV.U32 R23, RZ, RZ, R25 ;  /* 0x000000ffff177224 */ /* 0x000fe200078e0019 */
[----:B------:R-:W1:Y:S01]  /*6a80*/  LDCU UR4, c[0x0][0x3b4] ;  /* 0x00007680ff0477ac */ /* 0x000e620008000800 */
[----:B------:R-:W-:Y:S02]  /*6a90*/  IMAD.MOV.U32 R8, RZ, RZ, R104 ;  /* 0x000000ffff087224 */ /* 0x000fe400078e0068 */
[----:B------:R-:W-:Y:S01]  /*6aa0*/  IMAD.MOV.U32 R9, RZ, RZ, R64 ;  /* 0x000000ffff097224 */ /* 0x000fe200078e0040 */
[----:B------:R-:W2:Y:S01]  /*6ab0*/  LDCU.64 UR6, c[0x0][0x390] ;  /* 0x00007200ff0677ac */ /* 0x000ea20008000a00 */
[----:B------:R-:W-:-:S02]  /*6ac0*/  IMAD.MOV.U32 R10, RZ, RZ, R100 ;  /* 0x000000ffff0a7224 */ /* 0x000fc400078e0064 */
[----:B------:R-:W-:Y:S02]  /*6ad0*/  IMAD.MOV.U32 R11, RZ, RZ, R96 ;  /* 0x000000ffff0b7224 */ /* 0x000fe400078e0060 */
[----:B------:R-:W-:Y:S02]  /*6ae0*/  IMAD.MOV.U32 R6, RZ, RZ, R101 ;  /* 0x000000ffff067224 */ /* 0x000fe400078e0065 */
[----:B------:R-:W-:Y:S02]  /*6af0*/  IMAD.MOV.U32 R7, RZ, RZ, R97 ;  /* 0x000000ffff077224 */ /* 0x000fe400078e0061 */
[----:B------:R-:W-:Y:S02]  /*6b00*/  IMAD.MOV.U32 R16, RZ, RZ, R106 ;  /* 0x000000ffff107224 */ /* 0x000fe400078e006a */
[----:B------:R-:W-:Y:S02]  /*6b10*/  IMAD.MOV.U32 R17, RZ, RZ, R66 ;  /* 0x000000ffff117224 */ /* 0x000fe400078e0042 */
[----:B------:R-:W-:-:S02]  /*6b20*/  IMAD.MOV.U32 R18, RZ, RZ, R102 ;  /* 0x000000ffff127224 */ /* 0x000fc400078e0066 */
[----:B------:R-:W-:Y:S01]  /*6b30*/  IMAD.MOV.U32 R19, RZ, RZ, R98 ;  /* 0x000000ffff137224 */ /* 0x000fe200078e0062 */
[C---:B-1----:R-:W-:Y:S01]  /*6b40*/  LOP3.LUT R3, R54.reuse, 0x1e0, RZ, 0xc0, !PT ;  /* 0x000001e036037812 */ /* 0x042fe200078ec0ff */
[C---:B------:R-:W-:Y:S01]  /*6b50*/  IMAD.SHL.U32 R0, R54.reuse, 0x20, RZ ;  /* 0x0000002036007824 */ /* 0x040fe200078e00ff */
[--C-:B------:R-:W-:Y:S01]  /*6b60*/  SHF.R.U32.HI R5, RZ, 0x2, R54.reuse ;  /* 0x00000002ff057819 */ /* 0x100fe20000011636 */
[--C-:B------:R-:W-:Y:S01]  /*6b70*/  IMAD R4, R54, 0x400, R54.reuse ;  /* 0x0000040036047824 */ /* 0x100fe200078e0236 */
[----:B------:R-:W-:Y:S01]  /*6b80*/  SHF.R.U32.HI R55, RZ, 0x6, R54 ;  /* 0x00000006ff377819 */ /* 0x000fe20000011636 */
[----:B------:R-:W-:Y:S01]  /*6b90*/  IMAD.MOV.U32 R51, RZ, RZ, R26 ;  /* 0x000000ffff337224 */ /* 0x000fe200078e001a */
[----:B------:R-:W-:Y:S01]  /*6ba0*/  LOP3.LUT R0, R0, 0x60, RZ, 0xc0, !PT ;  /* 0x0000006000007812 */ /* 0x000fe200078ec0ff */
[----:B------:R-:W-:Y:S01]  /*6bb0*/  IMAD.SHL.U32 R4, R4, 0x10, RZ ;  /* 0x0000001004047824 */ /* 0x000fe200078e00ff */
[----:B------:R-:W-:Y:S01]  /*6bc0*/  SGXT.U32 R55, R55, 0x3 ;  /* 0x000000033737781a */ /* 0x000fe20000000000 */
[----:B------:R-:W-:Y:S01]  /*6bd0*/  IMAD.MOV.U32 R96, RZ, RZ, R107 ;  /* 0x000000ffff607224 */ /* 0x000fe200078e006b */
[----:B----4-:R-:W-:Y:S01]  /*6be0*/  LEA.HI R52, R52, 0x18, RZ, 0x1a ;  /* 0x0000001834347811 */ /* 0x010fe200078fd0ff */
[----:B------:R-:W-:Y:S01]  /*6bf0*/  IMAD R2, R3, 0x40, R0 ;  /* 0x0000004003027824 */ /* 0x000fe200078e0200 */
[----:B------:R-:W-:Y:S01]  /*6c00*/  LOP3.LUT R4, R4, 0x187f0, RZ, 0xc0, !PT ;  /* 0x000187f004047812 */ /* 0x000fe200078ec0ff */
[----:B------:R-:W-:-:S02]  /*6c10*/  IMAD.SHL.U32 R3, R54, 0x4, RZ ;  /* 0x0000000436037824 */ /* 0x000fc400078e00ff */
[----:B------:R-:W-:Y:S02]  /*6c20*/  IMAD.SHL.U32 R0, R54, 0x1000, RZ ;  /* 0x0000100036007824 */ /* 0x000fe400078e00ff */
[----:B------:R-:W-:Y:S01]  /*6c30*/  IMAD.MOV.U32 R97, RZ, RZ, R67 ;  /* 0x000000ffff617224 */ /* 0x000fe200078e0043 */
[----:B------:R-:W-:Y:S01]  /*6c40*/  LOP3.LUT R3, R2, 0x70, R3, 0x78, !PT ;  /* 0x0000007002037812 */ /* 0x000fe200078e7803 */
[----:B------:R-:W-:Y:S01]  /*6c50*/  IMAD.MOV.U32 R98, RZ, RZ, R103 ;  /* 0x000000ffff627224 */ /* 0x000fe200078e0067 */
[----:B------:R-:W-:Y:S01]  /*6c60*/  LOP3.LUT R2, R0, 0x18000, RZ, 0xc0, !PT ;  /* 0x0001800000027812 */ /* 0x000fe200078ec0ff */
[----:B------:R-:W-:Y:S01]  /*6c70*/  IMAD.MOV.U32 R48, RZ, RZ, R94 ;  /* 0x000000ffff307224 */ /* 0x000fe200078e005e */
[----:B------:R-:W-:Y:S01]  /*6c80*/  LOP3.LUT R0, R4, 0x60, R5, 0x78, !PT ;  /* 0x0000006004007812 */ /* 0x000fe200078e7805 */
[----:B------:R-:W-:Y:S01]  /*6c90*/  IMAD.MOV.U32 R4, RZ, RZ, R105 ;  /* 0x000000ffff047224 */ /* 0x000fe200078e0069 */
[----:B------:R-:W-:Y:S01]  /*6ca0*/  IADD3 R2, PT, PT, R3, UR5, R2 ;  /* 0x0000000503027c10 */ /* 0x000fe2000fffe002 */
[----:B------:R-:W-:Y:S01]  /*6cb0*/  BAR.SYNC.DEFER_BLOCKING 0x0 ;  /* 0x0000000000007b1d */ /* 0x000fe20000010000 */
[----:B------:R-:W-:-:S02]  /*6cc0*/  IMAD.MOV.U32 R5, RZ, RZ, R65 ;  /* 0x000000ffff057224 */ /* 0x000fc400078e0041 */
[----:B------:R-:W-:Y:S02]  /*6cd0*/  IMAD.MOV.U32 R49, RZ, RZ, R90 ;  /* 0x000000ffff317224 */ /* 0x000fe400078e005a */
[----:B------:R-:W-:Y:S02]  /*6ce0*/  IMAD.MOV.U32 R50, RZ, RZ, R86 ;  /* 0x000000ffff327224 */ /* 0x000fe400078e0056 */
[----:B------:R-:W-:Y:S02]  /*6cf0*/  IMAD.MOV.U32 R25, RZ, RZ, R91 ;  /* 0x000000ffff197224 */ /* 0x000fe400078e005b */
[----:B------:R-:W-:Y:S01]  /*6d00*/  IMAD.MOV.U32 R26, RZ, RZ, R87 ;  /* 0x000000ffff1a7224 */ /* 0x000fe200078e0057 */
[----:B------:R1:W-:Y:S04]  /*6d10*/  STS.128 [R2+0x500], R20 ;  /* 0x0005001402007388 */ /* 0x0003e80000000c00 */
[----:B------:R4:W-:Y:S04]  /*6d20*/  STS.128 [R2], R8 ;  /* 0x0000000802007388 */ /* 0x0009e80000000c00 */
[----:B------:R3:W-:Y:S04]  /*6d30*/  STS.128 [R2+0x400], R4 ;  /* 0x0004000402007388 */ /* 0x0007e80000000c00 */
[----:B------:R3:W-:Y:S01]  /*6d40*/  STS.128 [R2+0x80], R16 ;  /* 0x0000801002007388 */ /* 0x0007e20000000c00 */
[----:B-1----:R-:W-:-:S03]  /*6d50*/  IMAD.MOV.U32 R20, RZ, RZ, R44 ;  /* 0x000000ffff147224 */ /* 0x002fc600078e002c */
[----:B------:R-:W-:Y:S01]  /*6d60*/  STS.128 [R2+0x480], R96 ;  /* 0x0004806002007388 */ /* 0x000fe20000000c00 */
[----:B------:R-:W-:Y:S02]  /*6d70*/  IMAD.MOV.U32 R21, RZ, RZ, R12 ;  /* 0x000000ffff157224 */ /* 0x000fe400078e000c */
[----:B------:R-:W-:Y:S01]  /*6d80*/  IMAD.MOV.U32 R22, RZ, RZ, R60 ;  /* 0x000000ffff167224 */ /* 0x000fe200078e003c */
[----:B------:R-:W-:Y:S01]  /*6d90*/  STS.128 [R2+0x180], R48 ;  /* 0x0001803002007388 */ /* 0x000fe20000000c00 */
[----:B------:R-:W-:Y:S02]  /*6da0*/  IMAD.MOV.U32 R23, RZ, RZ, R68 ;  /* 0x000000ffff177224 */ /* 0x000fe400078e0044 */
[----:B----4-:R-:W-:Y:S02]  /*6db0*/  IMAD.MOV.U32 R8, RZ, RZ, R92 ;  /* 0x000000ffff087224 */ /* 0x010fe400078e005c */
[----:B------:R-:W-:Y:S01]  /*6dc0*/  IMAD.MOV.U32 R9, RZ, RZ, R88 ;  /* 0x000000ffff097224 */ /* 0x000fe200078e0058 */
[----:B------:R1:W-:Y:S01]  /*6dd0*/  STS.128 [R2+0x300], R20 ;  /* 0x0003001402007388 */ /* 0x0003e20000000c00 */
[----:B------:R-:W-:-:S02]  /*6de0*/  IMAD.MOV.U32 R10, RZ, RZ, R84 ;  /* 0x000000ffff0a7224 */ /* 0x000fc400078e0054 */
[----:B------:R-:W-:Y:S02]  /*6df0*/  IMAD.MOV.U32 R11, RZ, RZ, R24 ;  /* 0x000000ffff0b7224 */ /* 0x000fe400078e0018 */
[----:B---3--:R-:W-:Y:S02]  /*6e00*/  IMAD.MOV.U32 R4, RZ, RZ, R28 ;  /* 0x000000ffff047224 */ /* 0x008fe400078e001c */
[----:B------:R-:W-:Y:S01]  /*6e10*/  IMAD.MOV.U32 R5, RZ, RZ, R32 ;  /* 0x000000ffff057224 */ /* 0x000fe200078e0020 */
[----:B------:R3:W-:Y:S01]  /*6e20*/  STS.128 [R2+0x100], R8 ;  /* 0x0001000802007388 */ /* 0x0007e20000000c00 */
[----:B------:R-:W-:Y:S02]  /*6e30*/  IMAD.MOV.U32 R6, RZ, RZ, R36 ;  /* 0x000000ffff067224 */ /* 0x000fe400078e0024 */
[----:B------:R-:W-:Y:S02]  /*6e40*/  IMAD.MOV.U32 R7, RZ, RZ, R40 ;  /* 0x000000ffff077224 */ /* 0x000fe400078e0028 */
[----:B------:R-:W-:-:S02]  /*6e50*/  IMAD.MOV.U32 R19, RZ, RZ, R42 ;  /* 0x000000ffff137224 */ /* 0x000fc400078e002a */
[----:B------:R-:W-:Y:S01]  /*6e60*/  IMAD.MOV.U32 R24, RZ, RZ, R95 ;  /* 0x000000ffff187224 */ /* 0x000fe200078e005f */
[----:B-1----:R-:W4:Y:S01]  /*6e70*/  LDL.LU R20, [R1+0xf8] ;  /* 0x0000f80001147983 */ /* 0x002f220000300800 */
[----:B------:R-:W-:Y:S02]  /*6e80*/  IMAD.MOV.U32 R16, RZ, RZ, R30 ;  /* 0x000000ffff107224 */ /* 0x000fe400078e001e */
[----:B------:R-:W-:Y:S01]  /*6e90*/  IMAD.MOV.U32 R17, RZ, RZ, R34 ;  /* 0x000000ffff117224 */ /* 0x000fe200078e0022 */
[----:B------:R1:W-:Y:S01]  /*6ea0*/  STS.128 [R2+0x200], R4 ;  /* 0x0002000402007388 */ /* 0x0003e20000000c00 */
[----:B------:R-:W-:Y:S02]  /*6eb0*/  IMAD.MOV.U32 R18, RZ, RZ, R38 ;  /* 0x000000ffff127224 */ /* 0x000fe400078e0026 */
[----:B------:R-:W-:Y:S01]  /*6ec0*/  IMAD.MOV.U32 R40, RZ, RZ, R31 ;  /* 0x000000ffff287224 */ /* 0x000fe200078e001f */
[----:B------:R-:W-:Y:S01]  /*6ed0*/  STS.128 [R2+0x580], R24 ;  /* 0x0005801802007388 */ /* 0x000fe20000000c00 */
[----:B---3--:R-:W-:-:S02]  /*6ee0*/  IMAD.MOV.U32 R8, RZ, RZ, R29 ;  /* 0x000000ffff087224 */ /* 0x008fc400078e001d */
[----:B------:R-:W-:Y:S01]  /*6ef0*/  IMAD.MOV.U32 R9, RZ, RZ, R33 ;  /* 0x000000ffff097224 */ /* 0x000fe200078e0021 */
[----:B------:R-:W-:Y:S01]  /*6f00*/  STS.128 [R2+0x280], R16 ;  /* 0x0002801002007388 */ /* 0x000fe20000000c00 */
[----:B------:R-:W-:Y:S02]  /*6f10*/  IMAD.MOV.U32 R10, RZ, RZ, R37 ;  /* 0x000000ffff0a7224 */ /* 0x000fe400078e0025 */
[----:B------:R-:W-:Y:S02]  /*6f20*/  IMAD.MOV.U32 R11, RZ, RZ, R41 ;  /* 0x000000ffff0b7224 */ /* 0x000fe400078e0029 */
[----:B------:R-:W-:Y:S02]  /*6f30*/  IMAD.MOV.U32 R41, RZ, RZ, R35 ;  /* 0x000000ffff297224 */ /* 0x000fe400078e0023 */
[----:B------:R-:W-:Y:S01]  /*6f40*/  IMAD.MOV.U32 R42, RZ, RZ, R39 ;  /* 0x000000ffff2a7224 */ /* 0x000fe200078e0027 */
[----:B------:R3:W-:Y:S01]  /*6f50*/  STS.128 [R2+0x600], R8 ;  /* 0x0006000802007388 */ /* 0x0007e20000000c00 */
[----:B-1----:R-:W-:-:S02]  /*6f60*/  IMAD.MOV.U32 R7, RZ, RZ, R69 ;  /* 0x000000ffff077224 */ /* 0x002fc400078e0045 */
[----:B------:R-:W-:Y:S01]  /*6f70*/  IMAD.MOV.U32 R4, RZ, RZ, R45 ;  /* 0x000000ffff047224 */ /* 0x000fe200078e002d */
[----:B------:R-:W-:Y:S01]  /*6f80*/  STS.128 [R2+0x680], R40 ;  /* 0x0006802802007388 */ /* 0x000fe20000000c00 */
[----:B------:R-:W-:Y:S02]  /*6f90*/  IMAD.MOV.U32 R5, RZ, RZ, R13 ;  /* 0x000000ffff057224 */ /* 0x000fe400078e000d */
[----:B------:R-:W-:Y:S02]  /*6fa0*/  IMAD.MOV.U32 R6, RZ, RZ, R61 ;  /* 0x000000ffff067224 */ /* 0x000fe400078e003d */
[----:B------:R-:W-:Y:S02]  /*6fb0*/  IMAD.MOV.U32 R68, RZ, RZ, R47 ;  /* 0x000000ffff447224 */ /* 0x000fe400078e002f */
[----:B------:R-:W-:Y:S01]  /*6fc0*/  IMAD.MOV.U32 R69, RZ, RZ, R15 ;  /* 0x000000ffff457224 */ /* 0x000fe200078e000f */
[----:B------:R-:W-:Y:S01]  /*6fd0*/  STS.128 [R2+0x700], R4 ;  /* 0x0007000402007388 */ /* 0x000fe20000000c00 */
[----:B---3--:R-:W-:-:S02]  /*6fe0*/  IMAD.MOV.U32 R11, RZ, RZ, R70 ;  /* 0x000000ffff0b7224 */ /* 0x008fc400078e0046 */
[----:B------:R-:W-:Y:S02]  /*6ff0*/  IMAD.MOV.U32 R8, RZ, RZ, R46 ;  /* 0x000000ffff087224 */ /* 0x000fe400078e002e */
[----:B------:R-:W-:Y:S02]  /*7000*/  IMAD.MOV.U32 R9, RZ, RZ, R14 ;  /* 0x000000ffff097224 */ /* 0x000fe400078e000e */
[----:B------:R-:W-:Y:S02]  /*7010*/  IMAD.MOV.U32 R10, RZ, RZ, R62 ;  /* 0x000000ffff0a7224 */ /* 0x000fe400078e003e */
[----:B------:R-:W-:-:S03]  /*7020*/  IMAD.MOV.U32 R70, RZ, RZ, R63 ;  /* 0x000000ffff467224 */ /* 0x000fc600078e003f */
[----:B------:R-:W-:Y:S04]  /*7030*/  STS.128 [R2+0x380], R8 ;  /* 0x0003800802007388 */ /* 0x000fe80000000c00 */
[----:B------:R1:W-:Y:S01]  /*7040*/  STS.128 [R2+0x780], R68 ;  /* 0x0007804402007388 */ /* 0x0003e20000000c00 */
[----:B------:R-:W-:Y:S06]  /*7050*/  BAR.SYNC.DEFER_BLOCKING 0x0 ;  /* 0x0000000000007b1d */ /* 0x000fec0000010000 */
[----:B------:R-:W3:Y:S04]  /*7060*/  LDS.128 R4, [R0+UR5] ;  /* 0x0000000500047984 */ /* 0x000ee80008000c00 */
[----:B------:R-:W1:Y:S04]  /*7070*/  LDS.128 R8, [R0+UR5+0x800] ;  /* 0x0008000500087984 */ /* 0x000e680008000c00 */
[----:B------:R-:W1:Y:S04]  /*7080*/  LDS.128 R12, [R0+UR5+0x1000] ;  /* 0x00100005000c7984 */ /* 0x000e680008000c00 */
[----:B------:R-:W1:Y:S04]  /*7090*/  LDS.128 R16, [R0+UR5+0x1800] ;  /* 0x0018000500107984 */ /* 0x000e680008000c00 */
[----:B------:R-:W-:Y:S01]  /*70a0*/  LDS.128 R60, [R0+UR5+0x7000] ;  /* 0x00700005003c7984 */ /* 0x000fe20008000c00 */
[C---:B--2---:R-:W-:Y:S01]  /*70b0*/  LEA.HI R75, R54.reuse, R53, RZ, 0x1a ;  /* 0x00000035364b7211 */ /* 0x044fe200078fd0ff */
[----:B------:R-:W-:Y:S01]  /*70c0*/  IMAD.IADD R33, R53, 0x1, R52 ;  /* 0x0000000135217824 */ /* 0x000fe200078e0234 */
[----:B------:R-:W-:-:S02]  /*70d0*/  LEA.HI R54, R54, 0x8, RZ, 0x1a ;  /* 0x0000000836367811 */ /* 0x000fc400078fd0ff */
[----:B------:R-:W-:-:S03]  /*70e0*/  LOP3.LUT R3, R53, R55, RZ, 0xfc, !PT ;  /* 0x0000003735037212 */ /* 0x000fc600078efcff */
[----:B-1----:R-:W-:Y:S02]  /*70f0*/  IMAD.IADD R2, R53, 0x1, R54 ;  /* 0x0000000135027824 */ /* 0x002fe400078e0236 */
[-C--:B------:R-:W-:Y:S02]  /*7100*/  IMAD R34, R3, R74.reuse, RZ ;  /* 0x0000004a03227224 */ /* 0x080fe400078e02ff */
[----:B------:R-:W-:Y:S01]  /*7110*/  IMAD R28, R2, R74, RZ ;  /* 0x0000004a021c7224 */ /* 0x000fe200078e02ff */
[C-C-:B------:R-:W-:Y:S02]  /*7120*/  LOP3.LUT R24, R53.reuse, 0x1a0, R55.reuse, 0xfe, !PT ;  /* 0x000001a035187812 */ /* 0x140fe400078efe37 */
[C-C-:B------:R-:W-:Y:S02]  /*7130*/  LOP3.LUT R26, R53.reuse, 0x60, R55.reuse, 0xfe, !PT ;  /* 0x00000060351a7812 */ /* 0x140fe400078efe37 */
[----:B------:R-:W-:-:S05]  /*7140*/  LOP3.LUT R25, R53, 0x10, R55, 0xfe, !PT ;  /* 0x0000001035197812 */ /* 0x000fca00078efe37 */
[-C--:B------:R-:W-:Y:S01]  /*7150*/  IMAD R42, R25, R74.reuse, RZ ;  /* 0x0000004a192a7224 */ /* 0x080fe200078e02ff */
[--C-:B------:R-:W-:Y:S01]  /*7160*/  LOP3.LUT R32, R53, 0x20, R55.reuse, 0xfe, !PT ;  /* 0x0000002035207812 */ /* 0x100fe200078efe37 */
[----:B------:R-:W-:Y:S01]  /*7170*/  IMAD R44, R33, R74, RZ ;  /* 0x0000004a212c7224 */ /* 0x000fe200078e02ff */
[C-C-:B------:R-:W-:Y:S02]  /*7180*/  LOP3.LUT R38, R53.reuse, 0x30, R55.reuse, 0xfe, !PT ;  /* 0x0000003035267812 */ /* 0x140fe400078efe37 */
[C-C-:B------:R-:W-:Y:S02]  /*7190*/  LOP3.LUT R52, R53.reuse, 0x50, R55.reuse, 0xfe, !PT ;  /* 0x0000005035347812 */ /* 0x140fe400078efe37 */
[C-C-:B------:R-:W-:Y:S02]  /*71a0*/  LOP3.LUT R58, R53.reuse, 0x40, R55.reuse, 0xfe, !PT ;  /* 0x00000040353a7812 */ /* 0x140fe400078efe37 */
[C-C-:B------:R-:W-:Y:S02]  /*71b0*/  LOP3.LUT R78, R53.reuse, 0x1f0, R55.reuse, 0xfe, !PT ;  /* 0x000001f0354e7812 */ /* 0x140fe400078efe37 */
[----:B------:R-:W-:-:S02]  /*71c0*/  LOP3.LUT R76, R53, 0x1e0, R55, 0xfe, !PT ;  /* 0x000001e0354c7812 */ /* 0x000fc400078efe37 */
[C-C-:B------:R-:W-:Y:S02]  /*71d0*/  LOP3.LUT R80, R53.reuse, 0x1d0, R55.reuse, 0xfe, !PT ;  /* 0x000001d035507812 */ /* 0x140fe400078efe37 */
        /* <DEDUP_REMOVED lines=13> */
[----:B------:R-:W-:Y:S01]  /*72b0*/  LOP3.LUT R106, R53, 0xe0, R55, 0xfe, !PT ;  /* 0x000000e0356a7812 */ /* 0x000fe200078efe37 */
[C---:B----4-:R-:W-:Y:S01]  /*72c0*/  IMAD R79, R20.reuse, UR4, RZ ;  /* 0x00000004144f7c24 */ /* 0x050fe2000f8e02ff */
[----:B------:R-:W-:Y:S02]  /*72d0*/  ISETP.GE.AND P0, PT, R20, R108, PT ;  /* 0x0000006c1400720c */ /* 0x000fe40003f06270 */
[----:B------:R-:W1:Y:S02]  /*72e0*/  LDS.128 R20, [R0+UR5+0x2000] ;  /* 0x0020000500147984 */ /* 0x000e640008000c00 */
[----:B------:R-:W-:-:S02]  /*72f0*/  LEA R77, P1, R79, UR6, 0x2 ;  /* 0x000000064f4d7c11 */ /* 0x000fc4000f8210ff */
[-C--:B------:R-:W-:Y:S02]  /*7300*/  ISETP.LT.AND P3, PT, R3, R109.reuse, !P0 ;  /* 0x0000006d0300720c */ /* 0x080fe40004761270 */
[----:B------:R-:W-:Y:S02]  /*7310*/  ISETP.LT.AND P4, PT, R2, R109, !P0 ;  /* 0x0000006d0200720c */ /* 0x000fe40004781270 */
[----:B------:R-:W-:Y:S02]  /*7320*/  LEA.HI.X.SX32 R79, R79, UR7, 0x2, P1 ;  /* 0x000000074f4f7c11 */ /* 0x000fe400088f16ff */
[-C--:B------:R-:W-:Y:S02]  /*7330*/  LEA R2, P6, R34, R77.reuse, 0x2 ;  /* 0x0000004d22027211 */ /* 0x080fe400078c10ff */
[----:B------:R-:W-:Y:S02]  /*7340*/  LEA R36, P5, R28, R77, 0x2 ;  /* 0x0000004d1c247211 */ /* 0x000fe400078a10ff */
[----:B------:R-:W-:-:S02]  /*7350*/  LEA.HI.X.SX32 R3, R34, R79, 0x2, P6 ;  /* 0x0000004f22037211 */ /* 0x000fc400030f16ff */
[-C--:B------:R-:W-:Y:S02]  /*7360*/  ISETP.LT.AND P2, PT, R24, R109.reuse, !P0 ;  /* 0x0000006d1800720c */ /* 0x080fe40004741270 */
[-C--:B------:R-:W-:Y:S02]  /*7370*/  ISETP.LT.AND P1, PT, R26, R109.reuse, !P0 ;  /* 0x0000006d1a00720c */ /* 0x080fe40004721270 */
[----:B------:R-:W-:Y:S02]  /*7380*/  ISETP.LT.AND P6, PT, R25, R109, !P0 ;  /* 0x0000006d1900720c */ /* 0x000fe400047c1270 */
[----:B------:R-:W2:Y:S01]  /*7390*/  LDS.128 R24, [R0+UR5+0x2800] ;  /* 0x0028000500187984 */ /* 0x000ea20008000c00 */
[----:B------:R-:W-:-:S03]  /*73a0*/  LEA.HI.X.SX32 R37, R28, R79, 0x2, P5 ;  /* 0x0000004f1c257211 */ /* 0x000fc600028f16ff */
[----:B------:R-:W4:Y:S04]  /*73b0*/  LDS.128 R28, [R0+UR5+0x3000] ;  /* 0x00300005001c7984 */ /* 0x000f280008000c00 */
[----:B---3--:R3:W-:Y:S01]  /*73c0*/  @P3 STG.E desc[UR10][R2.64], R4 ;  /* 0x0000000402003986 */ /* 0x0087e2000c10190a */
[C---:B------:R-:W-:Y:S02]  /*73d0*/  LEA R40, P3, R42.reuse, R77, 0x2 ;  /* 0x0000004d2a287211 */ /* 0x040fe400078610ff */
[----:B------:R-:W-:Y:S01]  /*73e0*/  ISETP.LT.AND P5, PT, R33, R109, !P0 ;  /* 0x0000006d2100720c */ /* 0x000fe200047a1270 */
[----:B------:R1:W-:Y:S01]  /*73f0*/  @P4 STG.E desc[UR10][R36.64], R8 ;  /* 0x0000000824004986 */ /* 0x0003e2000c10190a */
[----:B------:R-:W-:Y:S01]  /*7400*/  LEA.HI.X.SX32 R41, R42, R79, 0x2, P3 ;  /* 0x0000004f2a297211 */ /* 0x000fe200018f16ff */
[----:B------:R-:W-:Y:S01]  /*7410*/  IMAD R42, R74, 0x20, R34 ;  /* 0x000000204a2a7824 */ /* 0x000fe200078e0222 */
[----:B------:R-:W-:-:S02]  /*7420*/  LEA R48, P3, R44, R77, 0x2 ;  /* 0x0000004d2c307211 */ /* 0x000fc400078610ff */
[----:B------:R-:W-:Y:S02]  /*7430*/  ISETP.LT.AND P4, PT, R32, R109, !P0 ;  /* 0x0000006d2000720c */ /* 0x000fe40004781270 */
[----:B------:R-:W4:Y:S01]  /*7440*/  LDS.128 R32, [R0+UR5+0x3800] ;  /* 0x0038000500207984 */ /* 0x000f220008000c00 */
[----:B------:R-:W-:Y:S02]  /*7450*/  LEA.HI.X.SX32 R49, R44, R79, 0x2, P3 ;  /* 0x0000004f2c317211 */ /* 0x000fe400018f16ff */
[----:B------:R-:W-:Y:S01]  /*7460*/  ISETP.LT.AND P3, PT, R38, R109, !P0 ;  /* 0x0000006d2600720c */ /* 0x000fe20004761270 */
[----:B------:R2:W-:Y:S04]  /*7470*/  @P6 STG.E desc[UR10][R40.64], R12 ;  /* 0x0000000c28006986 */ /* 0x0005e8000c10190a */
[----:B------:R-:W4:Y:S01]  /*7480*/  LDS.128 R36, [R0+UR5+0x4000] ;  /* 0x0040000500247984 */ /* 0x000f220008000c00 */
[----:B------:R-:W-:Y:S01]  /*7490*/  LEA R50, P6, R42, R77, 0x2 ;  /* 0x0000004d2a327211 */ /* 0x000fe200078c10ff */
[----:B---3--:R-:W-:-:S02]  /*74a0*/  VIADD R2, R75, 0x28 ;  /* 0x000000284b027836 */ /* 0x008fc40000000000 */
[----:B-1----:R-:W-:Y:S01]  /*74b0*/  IMAD R8, R74, 0x10, R42 ;  /* 0x000000104a087824 */ /* 0x002fe200078e022a */
[----:B------:R-:W-:Y:S01]  /*74c0*/  LEA.HI.X.SX32 R51, R42, R79, 0x2, P6 ;  /* 0x0000004f2a337211 */ /* 0x000fe200030f16ff */
[C---:B------:R-:W-:Y:S01]  /*74d0*/  IMAD R4, R2.reuse, R74, RZ ;  /* 0x0000004a02047224 */ /* 0x040fe200078e02ff */
[----:B------:R-:W1:Y:S01]  /*74e0*/  LDS.128 R40, [R0+UR5+0x4800] ;  /* 0x0048000500287984 */ /* 0x000e620008000c00 */
[----:B------:R-:W-:Y:S01]  /*74f0*/  ISETP.LT.AND P6, PT, R2, R109, !P0 ;  /* 0x0000006d0200720c */ /* 0x000fe200047c1270 */
[----:B------:R-:W-:Y:S02]  /*7500*/  VIADD R3, R75, 0x38 ;  /* 0x000000384b037836 */ /* 0x000fe40000000000 */
[----:B------:R-:W3:Y:S04]  /*7510*/  LDS.128 R44, [R0+UR5+0x5000] ;  /* 0x00500005002c7984 */ /* 0x000ee80008000c00 */
[----:B------:R-:W-:Y:S01]  /*7520*/  @P5 STG.E desc[UR10][R48.64], R16 ;  /* 0x0000001030005986 */ /* 0x000fe2000c10190a */
[----:B------:R-:W-:-:S03]  /*7530*/  LEA R56, P5, R4, R77, 0x2 ;  /* 0x0000004d04387211 */ /* 0x000fc600078a10ff */
[----:B------:R-:W-:Y:S01]  /*7540*/  @P4 STG.E desc[UR10][R50.64], R20 ;  /* 0x0000001432004986 */ /* 0x000fe2000c10190a */
[----:B------:R-:W-:Y:S02]  /*7550*/  LEA R2, P4, R8, R77, 0x2 ;  /* 0x0000004d08027211 */ /* 0x000fe400078810ff */
[----:B------:R-:W-:Y:S01]  /*7560*/  LEA.HI.X.SX32 R57, R4, R79, 0x2, P5 ;  /* 0x0000004f04397211 */ /* 0x000fe200028f16ff */
[C---:B------:R-:W-:Y:S01]  /*7570*/  IMAD R4, R3.reuse, R74, RZ ;  /* 0x0000004a03047224 */ /* 0x040fe200078e02ff */
[----:B------:R-:W-:Y:S01]  /*7580*/  ISETP.LT.AND P5, PT, R3, R109, !P0 ;  /* 0x0000006d0300720c */ /* 0x000fe200047a1270 */
[----:B------:R-:W1:Y:S01]  /*7590*/  LDS.128 R48, [R0+UR5+0x5800] ;  /* 0x0058000500307984 */ /* 0x000e620008000c00 */
[----:B------:R-:W-:Y:S01]  /*75a0*/  LEA.HI.X.SX32 R3, R8, R79, 0x2, P4 ;  /* 0x0000004f08037211 */ /* 0x000fe200020f16ff */
[----:B------:R-:W-:Y:S01]  /*75b0*/  IMAD R8, R74, 0x10, R8 ;  /* 0x000000104a087824 */ /* 0x000fe200078e0208 */
[C-C-:B------:R-:W-:Y:S01]  /*75c0*/  LOP3.LUT R114, R53.reuse, 0xd0, R55.reuse, 0xfe, !PT ;  /* 0x000000d035727812 */ /* 0x140fe200078efe37 */
[----:B--2---:R-:W-:Y:S01]  /*75d0*/  @P6 STG.E desc[UR10][R56.64], R24 ;  /* 0x0000001838006986 */ /* 0x004fe2000c10190a */
[----:B------:R-:W-:-:S02]  /*75e0*/  LOP3.LUT R112, R53, 0xc0, R55, 0xfe, !PT ;  /* 0x000000c035707812 */ /* 0x000fc400078efe37 */
[C-C-:B------:R-:W-:Y:S01]  /*75f0*/  LOP3.LUT R116, R53.reuse, 0xb0, R55.reuse, 0xfe, !PT ;  /* 0x000000b035747812 */ /* 0x140fe200078efe37 */
[----:B----4-:R2:W-:Y:S01]  /*7600*/  @P3 STG.E desc[UR10][R2.64], R28 ;  /* 0x0000001c02003986 */ /* 0x0105e2000c10190a */
[C-C-:B------:R-:W-:Y:S02]  /*7610*/  LOP3.LUT R118, R53.reuse, 0xa0, R55.reuse, 0xfe, !PT ;  /* 0x000000a035767812 */ /* 0x140fe400078efe37 */
[C-C-:B------:R-:W-:Y:S02]  /*7620*/  LOP3.LUT R120, R53.reuse, 0x90, R55.reuse, 0xfe, !PT ;  /* 0x0000009035787812 */ /* 0x140fe400078efe37 */
[C-C-:B------:R-:W-:Y:S02]  /*7630*/  LOP3.LUT R122, R53.reuse, 0x80, R55.reuse, 0xfe, !PT ;  /* 0x00000080357a7812 */ /* 0x140fe400078efe37 */
[----:B------:R-:W-:Y:S02]  /*7640*/  LOP3.LUT R124, R53, 0x70, R55, 0xfe, !PT ;  /* 0x00000070357c7812 */ /* 0x000fe400078efe37 */
[----:B------:R-:W-:-:S02]  /*7650*/  ISETP.LT.AND P4, PT, R52, R109, !P0 ;  /* 0x0000006d3400720c */ /* 0x000fc40004781270 */
[----:B------:R-:W-:Y:S01]  /*7660*/  LEA R64, P6, R4, R77, 0x2 ;  /* 0x0000004d04407211 */ /* 0x000fe200078c10ff */
[----:B------:R-:W4:Y:S01]  /*7670*/  LDS.128 R52, [R0+UR5+0x6000] ;  /* 0x0060000500347984 */ /* 0x000f220008000c00 */
[----:B------:R-:W-:Y:S02]  /*7680*/  ISETP.LT.AND P3, PT, R58, R109, !P0 ;  /* 0x0000006d3a00720c */ /* 0x000fe40004761270 */
[----:B------:R-:W-:Y:S01]  /*7690*/  LEA.HI.X.SX32 R65, R4, R79, 0x2, P6 ;  /* 0x0000004f04417211 */ /* 0x000fe200030f16ff */
[----:B------:R-:W4:Y:S01]  /*76a0*/  LDS.128 R56, [R0+UR5+0x6800] ;  /* 0x0068000500387984 */ /* 0x000f220008000c00 */
[C---:B------:R-:W-:Y:S01]  /*76b0*/  LEA R72, P6, R8.reuse, R77, 0x2 ;  /* 0x0000004d08487211 */ /* 0x040fe200078c10ff */
[C---:B------:R-:W-:Y:S02]  /*76c0*/  VIADD R4, R75.reuse, 0x48 ;  /* 0x000000484b047836 */ /* 0x040fe40000000000 */
[----:B------:R-:W-:Y:S01]  /*76d0*/  @P5 STG.E desc[UR10][R64.64], R32 ;  /* 0x0000002040005986 */ /* 0x000fe2000c10190a */
[----:B------:R-:W-:Y:S01]  /*76e0*/  LEA.HI.X.SX32 R73, R8, R79, 0x2, P6 ;  /* 0x0000004f08497211 */ /* 0x000fe200030f16ff */
[C---:B------:R-:W-:Y:S01]  /*76f0*/  IMAD R12, R4.reuse, R74, RZ ;  /* 0x0000004a040c7224 */ /* 0x040fe200078e02ff */
[----:B------:R-:W-:Y:S01]  /*7700*/  ISETP.LT.AND P5, PT, R4, R109, !P0 ;  /* 0x0000006d0400720c */ /* 0x000fe200047a1270 */
[----:B------:R-:W-:Y:S01]  /*7710*/  IMAD R8, R74, 0x10, R8 ;  /* 0x000000104a087824 */ /* 0x000fe200078e0208 */
[----:B------:R-:W4:Y:S01]  /*7720*/  LDS.128 R64, [R0+UR5+0x7800] ;  /* 0x0078000500407984 */ /* 0x000f220008000c00 */
[----:B------:R-:W-:Y:S01]  /*7730*/  VIADD R4, R75, 0x58 ;  /* 0x000000584b047836 */ /* 0x000fe20000000000 */
[----:B--2---:R-:W-:-:S02]  /*7740*/  LEA R2, P6, R12, R77, 0x2 ;  /* 0x0000004d0c027211 */ /* 0x004fc400078c10ff */
[----:B------:R2:W-:Y:S01]  /*7750*/  @P3 STG.E desc[UR10][R72.64], R36 ;  /* 0x0000002448003986 */ /* 0x0005e2000c10190a */
[----:B------:R-:W-:Y:S02]  /*7760*/  LEA R68, P3, R8, R77, 0x2 ;  /* 0x0000004d08447211 */ /* 0x000fe400078610ff */
[-C--:B------:R-:W-:Y:S01]  /*7770*/  LEA.HI.X.SX32 R3, R12, R79.reuse, 0x2, P6 ;  /* 0x0000004f0c037211 */ /* 0x080fe200030f16ff */
[----:B------:R-:W-:Y:S01]  /*7780*/  IMAD R12, R4, R74, RZ ;  /* 0x0000004a040c7224 */ /* 0x000fe200078e02ff */
[----:B------:R-:W-:Y:S01]  /*7790*/  LEA.HI.X.SX32 R69, R8, R79, 0x2, P3 ;  /* 0x0000004f08457211 */ /* 0x000fe200018f16ff */
[----:B------:R-:W-:Y:S01]  /*77a0*/  IMAD R8, R74, 0x10, R8 ;  /* 0x000000104a087824 */ /* 0x000fe200078e0208 */
[----:B------:R-:W-:Y:S01]  /*77b0*/  ISETP.LT.AND P6, PT, R4, R109, !P0 ;  /* 0x0000006d0400720c */ /* 0x000fe200047c1270 */
[----:B------:R-:W-:Y:S01]  /*77c0*/  VIADD R4, R75, 0x68 ;  /* 0x000000684b047836 */ /* 0x000fe20000000000 */
[----:B-1----:R1:W-:Y:S01]  /*77d0*/  @P5 STG.E desc[UR10][R2.64], R40 ;  /* 0x0000002802005986 */ /* 0x0023e2000c10190a */
[----:B------:R-:W-:-:S02]  /*77e0*/  LEA R70, P3, R12, R77, 0x2 ;  /* 0x0000004d0c467211 */ /* 0x000fc400078610ff */
[----:B--2---:R-:W-:Y:S01]  /*77f0*/  LEA R72, P5, R8, R77, 0x2 ;  /* 0x0000004d08487211 */ /* 0x004fe200078a10ff */
[----:B---3--:R2:W-:Y:S01]  /*7800*/  @P4 STG.E desc[UR10][R68.64], R44 ;  /* 0x0000002c44004986 */ /* 0x0085e2000c10190a */
[C---:B------:R-:W-:Y:S01]  /*7810*/  ISETP.LT.AND P4, PT, R4.reuse, R109, !P0 ;  /* 0x0000006d0400720c */ /* 0x040fe20004781270 */
[----:B------:R-:W-:Y:S01]  /*7820*/  IMAD R4, R4, R74, RZ ;  /* 0x0000004a04047224 */ /* 0x000fe200078e02ff */
[-C--:B------:R-:W-:Y:S02]  /*7830*/  LEA.HI.X.SX32 R71, R12, R79.reuse, 0x2, P3 ;  /* 0x0000004f0c477211 */ /* 0x080fe400018f16ff */
[----:B------:R-:W-:Y:S01]  /*7840*/  LEA.HI.X.SX32 R73, R8, R79, 0x2, P5 ;  /* 0x0000004f08497211 */ /* 0x000fe200028f16ff */
[----:B------:R-:W-:Y:S02]  /*7850*/  IMAD R8, R74, 0x10, R8 ;  /* 0x000000104a087824 */ /* 0x000fe400078e0208 */
[----:B------:R3:W-:Y:S01]  /*7860*/  @P6 STG.E desc[UR10][R70.64], R48 ;  /* 0x0000003046006986 */ /* 0x0007e2000c10190a */
[-C--:B-1----:R-:W-:Y:S01]  /*7870*/  LEA R2, P5, R4, R77.reuse, 0x2 ;  /* 0x0000004d04027211 */ /* 0x082fe200078a10ff */
[----:B------:R-:W-:Y:S01]  /*7880*/  VIADD R0, R75, 0x78 ;  /* 0x000000784b007836 */ /* 0x000fe20000000000 */
[----:B--2---:R-:W-:-:S02]  /*7890*/  LEA R68, P6, R8, R77, 0x2 ;  /* 0x0000004d08447211 */ /* 0x004fc400078c10ff */
[----:B------:R-:W-:Y:S02]  /*78a0*/  ISETP.LT.AND P3, PT, R124, R109, !P0 ;  /* 0x0000006d7c00720c */ /* 0x000fe40004761270 */
[-C--:B------:R-:W-:Y:S01]  /*78b0*/  LEA.HI.X.SX32 R3, R4, R79.reuse, 0x2, P5 ;  /* 0x0000004f04037211 */ /* 0x080fe200028f16ff */
[----:B------:R-:W-:Y:S01]  /*78c0*/  IMAD R4, R0, R74, RZ ;  /* 0x0000004a00047224 */ /* 0x000fe200078e02ff */
[----:B------:R-:W-:Y:S01]  /*78d0*/  LEA.HI.X.SX32 R69, R8, R79, 0x2, P6 ;  /* 0x0000004f08457211 */ /* 0x000fe200030f16ff */
[----:B----4-:R1:W-:Y:S01]  /*78e0*/  @P1 STG.E desc[UR10][R72.64], R52 ;  /* 0x0000003448001986 */ /* 0x0103e2000c10190a */
[-C--:B------:R-:W-:Y:S01]  /*78f0*/  ISETP.LT.AND P5, PT, R0, R109.reuse, !P0 ;  /* 0x0000006d0000720c */ /* 0x080fe200047a1270 */
[----:B------:R-:W-:Y:S01]  /*7900*/  IMAD R8, R74, 0x10, R8 ;  /* 0x000000104a087824 */ /* 0x000fe200078e0208 */
[----:B------:R-:W-:Y:S01]  /*7910*/  ISETP.LT.AND P1, PT, R122, R109, !P0 ;  /* 0x0000006d7a00720c */ /* 0x000fe20004721270 */
[----:B------:R2:W-:Y:S01]  /*7920*/  @P4 STG.E desc[UR10][R2.64], R56 ;  /* 0x0000003802004986 */ /* 0x0005e2000c10190a */
[----:B---3--:R-:W-:Y:S01]  /*7930*/  LEA R70, P4, R4, R77, 0x2 ;  /* 0x0000004d04467211 */ /* 0x008fe200078810ff */
[----:B------:R-:W-:-:S03]  /*7940*/  VIADD R0, R75, 0x88 ;  /* 0x000000884b007836 */ /* 0x000fc60000000000 */
[----:B------:R-:W-:Y:S02]  /*7950*/  LEA.HI.X.SX32 R71, R4, R79, 0x2, P4 ;  /* 0x0000004f04477211 */ /* 0x000fe400020f16ff */
[----:B-1----:R-:W-:Y:S01]  /*7960*/  LEA R72, P6, R8, R77, 0x2 ;  /* 0x0000004d08487211 */ /* 0x002fe200078c10ff */
[C---:B------:R-:W-:Y:S01]  /*7970*/  IMAD R4, R0.reuse, R74, RZ ;  /* 0x0000004a00047224 */ /* 0x040fe200078e02ff */
[----:B------:R1:W-:Y:S01]  /*7980*/  @P3 STG.E desc[UR10][R68.64], R60 ;  /* 0x0000003c44003986 */ /* 0x0003e2000c10190a */
[----:B------:R-:W-:Y:S02]  /*7990*/  ISETP.LT.AND P4, PT, R0, R109, !P0 ;  /* 0x0000006d0000720c */ /* 0x000fe40004781270 */
[----:B------:R-:W-:Y:S01]  /*79a0*/  LEA.HI.X.SX32 R73, R8, R79, 0x2, P6 ;  /* 0x0000004f08497211 */ /* 0x000fe200030f16ff */
[----:B------:R-:W-:Y:S01]  /*79b0*/  IMAD R8, R74, 0x10, R8 ;  /* 0x000000104a087824 */ /* 0x000fe200078e0208 */
[----:B------:R-:W-:Y:S01]  /*79c0*/  ISETP.LT.AND P3, PT, R120, R109, !P0 ;  /* 0x0000006d7800720c */ /* 0x000fe20004761270 */
[----:B------:R3:W-:Y:S01]  /*79d0*/  @P5 STG.E desc[UR10][R70.64], R64 ;  /* 0x0000004046005986 */ /* 0x0007e2000c10190a */
[----:B--2---:R-:W-:Y:S01]  /*79e0*/  LEA R2, P5, R4, R77, 0x2 ;  /* 0x0000004d04027211 */ /* 0x004fe200078a10ff */
[----:B------:R-:W-:-:S02]  /*79f0*/  VIADD R0, R75, 0x98 ;  /* 0x000000984b007836 */ /* 0x000fc40000000000 */
[----:B------:R-:W-:Y:S01]  /*7a00*/  @P1 STG.E desc[UR10][R72.64], R5 ;  /* 0x0000000548001986 */ /* 0x000fe2000c10190a */
[----:B-1----:R-:W-:Y:S02]  /*7a10*/  LEA R68, P1, R8, R77, 0x2 ;  /* 0x0000004d08447211 */ /* 0x002fe400078210ff */
[-C--:B------:R-:W-:Y:S01]  /*7a20*/  LEA.HI.X.SX32 R3, R4, R79.reuse, 0x2, P5 ;  /* 0x0000004f04037211 */ /* 0x080fe200028f16ff */
[----:B------:R-:W-:Y:S01]  /*7a30*/  IMAD R12, R0, R74, RZ ;  /* 0x0000004a000c7224 */ /* 0x000fe200078e02ff */
[----:B------:R-:W-:Y:S01]  /*7a40*/  LEA.HI.X.SX32 R69, R8, R79, 0x2, P1 ;  /* 0x0000004f08457211 */ /* 0x000fe200008f16ff */
[----:B------:R-:W-:Y:S01]  /*7a50*/  IMAD R8, R74, 0x10, R8 ;  /* 0x000000104a087824 */ /* 0x000fe200078e0208 */
[-C--:B------:R-:W-:Y:S01]  /*7a60*/  ISETP.LT.AND P5, PT, R0, R109.reuse, !P0 ;  /* 0x0000006d0000720c */ /* 0x080fe200047a1270 */
[----:B------:R-:W-:Y:S01]  /*7a70*/  VIADD R0, R75, 0xa8 ;  /* 0x000000a84b007836 */ /* 0x000fe20000000000 */
[----:B------:R1:W-:Y:S01]  /*7a80*/  @P4 STG.E desc[UR10][R2.64], R9 ;  /* 0x0000000902004986 */ /* 0x0003e2000c10190a */
[----:B------:R-:W-:-:S02]  /*7a90*/  ISETP.LT.AND P6, PT, R118, R109, !P0 ;  /* 0x0000006d7600720c */ /* 0x000fc400047c1270 */
[----:B------:R-:W-:Y:S01]  /*7aa0*/  IMAD R16, R0, R74, RZ ;  /* 0x0000004a00107224 */ /* 0x000fe200078e02ff */
[----:B------:R-:W-:Y:S01]  /*7ab0*/  @P3 STG.E desc[UR10][R68.64], R13 ;  /* 0x0000000d44003986 */ /* 0x000fe2000c10190a */
[----:B---3--:R-:W-:Y:S02]  /*7ac0*/  LEA R70, P3, R8, R77, 0x2 ;  /* 0x0000004d08467211 */ /* 0x008fe400078610ff */
[----:B------:R-:W-:Y:S02]  /*7ad0*/  ISETP.LT.AND P4, PT, R0, R109, !P0 ;  /* 0x0000006d0000720c */ /* 0x000fe40004781270 */
[----:B------:R-:W-:Y:S02]  /*7ae0*/  LEA R4, P1, R12, R77, 0x2 ;  /* 0x0000004d0c047211 */ /* 0x000fe400078210ff */
[----:B------:R-:W-:Y:S02]  /*7af0*/  LEA.HI.X.SX32 R71, R8, R79, 0x2, P3 ;  /* 0x0000004f08477211 */ /* 0x000fe400018f16ff */
[----:B-1----:R-:W-:-:S02]  /*7b00*/  LEA R2, P3, R16, R77, 0x2 ;  /* 0x0000004d10027211 */ /* 0x002fc400078610ff */
[-C--:B------:R-:W-:Y:S01]  /*7b10*/  LEA.HI.X.SX32 R5, R12, R79.reuse, 0x2, P1 ;  /* 0x0000004f0c057211 */ /* 0x080fe200008f16ff */
[----:B------:R-:W-:Y:S01]  /*7b20*/  IMAD R12, R74, 0x10, R8 ;  /* 0x000000104a0c7824 */ /* 0x000fe200078e0208 */
[----:B------:R-:W-:Y:S02]  /*7b30*/  LEA.HI.X.SX32 R3, R16, R79, 0x2, P3 ;  /* 0x0000004f10037211 */ /* 0x000fe400018f16ff */
[----:B------:R-:W-:Y:S01]  /*7b40*/  ISETP.LT.AND P1, PT, R116, R109, !P0 ;  /* 0x0000006d7400720c */ /* 0x000fe20004721270 */
[----:B------:R1:W-:Y:S01]  /*7b50*/  @P5 STG.E desc[UR10][R4.64], R17 ;  /* 0x0000001104005986 */ /* 0x0003e2000c10190a */
[----:B------:R-:W-:-:S03]  /*7b60*/  VIADD R0, R75, 0xb8 ;  /* 0x000000b84b007836 */ /* 0x000fc60000000000 */
[----:B------:R-:W-:Y:S04]  /*7b70*/  @P6 STG.E desc[UR10][R70.64], R21 ;  /* 0x0000001546006986 */ /* 0x000fe8000c10190a */
[----:B------:R2:W-:Y:S01]  /*7b80*/  @P4 STG.E desc[UR10][R2.64], R25 ;  /* 0x0000001902004986 */ /* 0x0005e2000c10190a */
[----:B------:R-:W-:Y:S01]  /*7b90*/  LEA R8, P4, R12, R77, 0x2 ;  /* 0x0000004d0c087211 */ /* 0x000fe200078810ff */
[CC--:B------:R-:W-:Y:S01]  /*7ba0*/  IMAD R16, R0.reuse, R74.reuse, RZ ;  /* 0x0000004a00107224 */ /* 0x0c0fe200078e02ff */
[----:B------:R-:W-:Y:S01]  /*7bb0*/  ISETP.LT.AND P3, PT, R0, R109, !P0 ;  /* 0x0000006d0000720c */ /* 0x000fe20004761270 */
[----:B------:R-:W-:Y:S01]  /*7bc0*/  VIADD R0, R75, 0xc8 ;  /* 0x000000c84b007836 */ /* 0x000fe20000000000 */
[----:B------:R-:W-:Y:S01]  /*7bd0*/  LEA.HI.X.SX32 R9, R12, R79, 0x2, P4 ;  /* 0x0000004f0c097211 */ /* 0x000fe200020f16ff */
[----:B------:R-:W-:Y:S01]  /*7be0*/  IMAD R20, R74, 0x10, R12 ;  /* 0x000000104a147824 */ /* 0x000fe200078e020c */
[----:B-1----:R-:W-:Y:S01]  /*7bf0*/  LEA R4, P5, R16, R77, 0x2 ;  /* 0x0000004d10047211 */ /* 0x002fe200078a10ff */
[----:B------:R-:W-:Y:S01]  /*7c00*/  IMAD R24, R0, R74, RZ ;  /* 0x0000004a00187224 */ /* 0x000fe200078e02ff */
[-C--:B------:R-:W-:Y:S01]  /*7c10*/  ISETP.LT.AND P4, PT, R112, R109.reuse, !P0 ;  /* 0x0000006d7000720c */ /* 0x080fe20004781270 */
[----:B------:R1:W-:Y:S01]  /*7c20*/  @P1 STG.E desc[UR10][R8.64], R29 ;  /* 0x0000001d08001986 */ /* 0x0003e2000c10190a */
[----:B------:R-:W-:-:S02]  /*7c30*/  ISETP.LT.AND P1, PT, R0, R109, !P0 ;  /* 0x0000006d0000720c */ /* 0x000fc40004721270 */
[----:B------:R-:W-:Y:S02]  /*7c40*/  LEA R12, P6, R20, R77, 0x2 ;  /* 0x0000004d140c7211 */ /* 0x000fe400078c10ff */
[----:B------:R-:W-:Y:S02]  /*7c50*/  LEA.HI.X.SX32 R5, R16, R79, 0x2, P5 ;  /* 0x0000004f10057211 */ /* 0x000fe400028f16ff */
[----:B--2---:R-:W-:Y:S02]  /*7c60*/  LEA R2, P5, R24, R77, 0x2 ;  /* 0x0000004d18027211 */ /* 0x004fe400078a10ff */
[-C--:B------:R-:W-:Y:S01]  /*7c70*/  LEA.HI.X.SX32 R13, R20, R79.reuse, 0x2, P6 ;  /* 0x0000004f140d7211 */ /* 0x080fe200030f16ff */
[----:B------:R2:W-:Y:S01]  /*7c80*/  @P3 STG.E desc[UR10][R4.64], R33 ;  /* 0x0000002104003986 */ /* 0x0005e2000c10190a */
[----:B------:R-:W-:Y:S01]  /*7c90*/  LEA.HI.X.SX32 R3, R24, R79, 0x2, P5 ;  /* 0x0000004f18037211 */ /* 0x000fe200028f16ff */
[----:B------:R-:W-:Y:S01]  /*7ca0*/  IMAD R20, R74, 0x10, R20 ;  /* 0x000000104a147824 */ /* 0x000fe200078e0214 */
[----:B------:R-:W-:Y:S01]  /*7cb0*/  ISETP.LT.AND P3, PT, R114, R109, !P0 ;  /* 0x0000006d7200720c */ /* 0x000fe20004761270 */
[----:B------:R3:W-:Y:S01]  /*7cc0*/  @P4 STG.E desc[UR10][R12.64], R37 ;  /* 0x000000250c004986 */ /* 0x0007e2000c10190a */
[----:B------:R-:W-:-:S03]  /*7cd0*/  VIADD R0, R75, 0xd8 ;  /* 0x000000d84b007836 */ /* 0x000fc60000000000 */
[----:B------:R4:W-:Y:S01]  /*7ce0*/  @P1 STG.E desc[UR10][R2.64], R41 ;  /* 0x0000002902001986 */ /* 0x0009e2000c10190a */
[----:B-1----:R-:W-:Y:S01]  /*7cf0*/  LEA R8, P1, R20, R77, 0x2 ;  /* 0x0000004d14087211 */ /* 0x002fe200078210ff */
[CC--:B------:R-:W-:Y:S01]  /*7d00*/  IMAD R16, R0.reuse, R74.reuse, RZ ;  /* 0x0000004a00107224 */ /* 0x0c0fe200078e02ff */
[----:B------:R-:W-:Y:S01]  /*7d10*/  ISETP.LT.AND P4, PT, R0, R109, !P0 ;  /* 0x0000006d0000720c */ /* 0x000fe20004781270 */
[----:B------:R-:W-:Y:S01]  /*7d20*/  VIADD R0, R75, 0xe8 ;  /* 0x000000e84b007836 */ /* 0x000fe20000000000 */
[----:B------:R-:W-:Y:S01]  /*7d30*/  LEA.HI.X.SX32 R9, R20, R79, 0x2, P1 ;  /* 0x0000004f14097211 */ /* 0x000fe200008f16ff */
[----:B------:R-:W-:Y:S01]  /*7d40*/  IMAD R24, R74, 0x10, R20 ;  /* 0x000000104a187824 */ /* 0x000fe200078e0214 */
[----:B--2---:R-:W-:Y:S01]  /*7d50*/  LEA R4, P5, R16, R77, 0x2 ;  /* 0x0000004d10047211 */ /* 0x004fe200078a10ff */
[----:B------:R-:W-:Y:S01]  /*7d60*/  IMAD R20, R0, R74, RZ ;  /* 0x0000004a00147224 */ /* 0x000fe200078e02ff */
[-C--:B------:R-:W-:Y:S01]  /*7d70*/  ISETP.LT.AND P1, PT, R106, R109.reuse, !P0 ;  /* 0x0000006d6a00720c */ /* 0x080fe20004721270 */
[----:B------:R1:W-:Y:S01]  /*7d80*/  @P3 STG.E desc[UR10][R8.64], R45 ;  /* 0x0000002d08003986 */ /* 0x0003e2000c10190a */
[----:B------:R-:W-:-:S02]  /*7d90*/  ISETP.LT.AND P3, PT, R0, R109, !P0 ;  /* 0x0000006d0000720c */ /* 0x000fc40004761270 */
[----:B---3--:R-:W-:Y:S02]  /*7da0*/  LEA R12, P6, R24, R77, 0x2 ;  /* 0x0000004d180c7211 */ /* 0x008fe400078c10ff */
[----:B------:R-:W-:Y:S02]  /*7db0*/  LEA.HI.X.SX32 R5, R16, R79, 0x2, P5 ;  /* 0x0000004f10057211 */ /* 0x000fe400028f16ff */
[----:B----4-:R-:W-:Y:S02]  /*7dc0*/  LEA R2, P5, R20, R77, 0x2 ;  /* 0x0000004d14027211 */ /* 0x010fe400078a10ff */
        /* <DEDUP_REMOVED lines=37> */
[----:B---3--:R-:W-:Y:S01]  /*8020*/  IMAD R6, R0, R74, RZ ;  /* 0x0000004a00067224 */ /* 0x008fe200078e02ff */
[-C--:B------:R-:W-:Y:S01]  /*8030*/  ISETP.LT.AND P4, PT, R98, R109.reuse, !P0 ;  /* 0x0000006d6200720c */ /* 0x080fe20004781270 */
[----:B------:R1:W-:Y:S01]  /*8040*/  @P1 STG.E desc[UR10][R8.64], R14 ;  /* 0x0000000e08001986 */ /* 0x0003e2000c10190a */
[----:B------:R-:W-:-:S02]  /*8050*/  ISETP.LT.AND P1, PT, R0, R109, !P0 ;  /* 0x0000006d0000720c */ /* 0x000fc40004721270 */
[----:B------:R-:W-:Y:S02]  /*8060*/  LEA R12, P6, R24, R77, 0x2 ;  /* 0x0000004d180c7211 */ /* 0x000fe400078c10ff */
        /* <DEDUP_REMOVED lines=67> */
[----:B----4-:R-:W-:Y:S01]  /*84a0*/  LEA R2, P5, R14, R77, 0x2 ;  /* 0x0000004d0e027211 */ /* 0x010fe200078a10ff */
[----:B------:R-:W-:Y:S01]  /*84b0*/  VIADD R0, R75, 0x198 ;  /* 0x000001984b007836 */ /* 0x000fe20000000000 */
[-C--:B------:R-:W-:Y:S01]  /*84c0*/  LEA.HI.X.SX32 R13, R10, R79.reuse, 0x2, P6 ;  /* 0x0000004f0a0d7211 */ /* 0x080fe200030f16ff */
[----:B------:R-:W-:Y:S01]  /*84d0*/  IMAD R10, R74, 0x10, R10 ;  /* 0x000000104a0a7824 */ /* 0x000fe200078e020a */
[----:B------:R-:W-:Y:S01]  /*84e0*/  LEA.HI.X.SX32 R3, R14, R79, 0x2, P5 ;  /* 0x0000004f0e037211 */ /* 0x000fe200028f16ff */
[----:B------:R2:W-:Y:S01]  /*84f0*/  @P3 STG.E desc[UR10][R4.64], R66 ;  /* 0x0000004204003986 */ /* 0x0005e2000c10190a */
[C---:B------:R-:W-:Y:S01]  /*8500*/  ISETP.LT.AND P5, PT, R0.reuse, R109, !P0 ;  /* 0x0000006d0000720c */ /* 0x040fe200047a1270 */
[----:B------:R-:W-:-:S02]  /*8510*/  IMAD R14, R0, R74, RZ ;  /* 0x0000004a000e7224 */ /* 0x000fc400078e02ff */
[----:B------:R-:W-:Y:S01]  /*8520*/  @P4 STG.E desc[UR10][R12.64], R7 ;  /* 0x000000070c004986 */ /* 0x000fe2000c10190a */
[----:B------:R-:W-:-:S03]  /*8530*/  VIADD R0, R75, 0x1a8 ;  /* 0x000001a84b007836 */ /* 0x000fc60000000000 */
[----:B------:R3:W-:Y:S01]  /*8540*/  @P1 STG.E desc[UR10][R2.64], R11 ;  /* 0x0000000b02001986 */ /* 0x0007e2000c10190a */
[----:B-1----:R-:W-:Y:S02]  /*8550*/  LEA R8, P1, R10, R77, 0x2 ;  /* 0x0000004d0a087211 */ /* 0x002fe400078210ff */
[----:B------:R-:W-:Y:S01]  /*8560*/  ISETP.LT.AND P3, PT, R88, R109, !P0 ;  /* 0x0000006d5800720c */ /* 0x000fe20004761270 */
[----:B------:R-:W-:Y:S01]  /*8570*/  IMAD R16, R74, 0x10, R10 ;  /* 0x000000104a107824 */ /* 0x000fe200078e020a */
[----:B------:R-:W-:Y:S02]  /*8580*/  LEA.HI.X.SX32 R9, R10, R79, 0x2, P1 ;  /* 0x0000004f0a097211 */ /* 0x000fe400008f16ff */
[C---:B------:R-:W-:Y:S01]  /*8590*/  ISETP.LT.AND P1, PT, R0.reuse, R109, !P0 ;  /* 0x0000006d0000720c */ /* 0x040fe20004721270 */
[----:B------:R-:W-:Y:S01]  /*85a0*/  IMAD R0, R0, R74, RZ ;  /* 0x0000004a00007224 */ /* 0x000fe200078e02ff */
[-C--:B--2---:R-:W-:Y:S02]  /*85b0*/  LEA R4, P4, R14, R77.reuse, 0x2 ;  /* 0x0000004d0e047211 */ /* 0x084fe400078810ff */
[----:B------:R-:W-:-:S02]  /*85c0*/  LEA R6, P6, R16, R77, 0x2 ;  /* 0x0000004d10067211 */ /* 0x000fc400078c10ff */
[----:B------:R-:W-:Y:S02]  /*85d0*/  LEA.HI.X.SX32 R5, R14, R79, 0x2, P4 ;  /* 0x0000004f0e057211 */ /* 0x000fe400020f16ff */
[----:B---3--:R-:W-:Y:S01]  /*85e0*/  LEA R2, P4, R0, R77, 0x2 ;  /* 0x0000004d00027211 */ /* 0x008fe200078810ff */
[----:B------:R1:W-:Y:S01]  /*85f0*/  @P3 STG.E desc[UR10][R8.64], R15 ;  /* 0x0000000f08003986 */ /* 0x0003e2000c10190a */
[-C--:B------:R-:W-:Y:S01]  /*8600*/  LEA.HI.X.SX32 R7, R16, R79.reuse, 0x2, P6 ;  /* 0x0000004f10077211 */ /* 0x080fe200030f16ff */
[----:B------:R-:W-:Y:S01]  /*8610*/  IMAD R16, R74, 0x10, R16 ;  /* 0x000000104a107824 */ /* 0x000fe200078e0210 */
[----:B------:R-:W-:Y:S01]  /*8620*/  LEA.HI.X.SX32 R3, R0, R79, 0x2, P4 ;  /* 0x0000004f00037211 */ /* 0x000fe200020f16ff */
[----:B------:R2:W-:Y:S01]  /*8630*/  @P5 STG.E desc[UR10][R4.64], R19 ;  /* 0x0000001304005986 */ /* 0x0005e2000c10190a */
[----:B------:R-:W-:Y:S01]  /*8640*/  ISETP.LT.AND P5, PT, R84, R109, !P0 ;  /* 0x0000006d5400720c */ /* 0x000fe200047a1270 */
[C---:B------:R-:W-:Y:S02]  /*8650*/  VIADD R10, R75.reuse, 0x1b8 ;  /* 0x000001b84b0a7836 */ /* 0x040fe40000000000 */
[----:B------:R-:W-:Y:S01]  /*8660*/  @P2 STG.E desc[UR10][R6.64], R23 ;  /* 0x0000001706002986 */ /* 0x000fe2000c10190a */
[----:B------:R-:W-:-:S03]  /*8670*/  VIADD R0, R75, 0x1c8 ;  /* 0x000001c84b007836 */ /* 0x000fc60000000000 */
[----:B------:R3:W-:Y:S01]  /*8680*/  @P1 STG.E desc[UR10][R2.64], R27 ;  /* 0x0000001b02001986 */ /* 0x0007e2000c10190a */
[----:B-1----:R-:W-:Y:S02]  /*8690*/  LEA R8, P1, R16, R77, 0x2 ;  /* 0x0000004d10087211 */ /* 0x002fe400078210ff */
[C---:B------:R-:W-:Y:S01]  /*86a0*/  ISETP.LT.AND P4, PT, R10.reuse, R109, !P0 ;  /* 0x0000006d0a00720c */ /* 0x040fe20004781270 */
[-C--:B------:R-:W-:Y:S01]  /*86b0*/  IMAD R10, R10, R74.reuse, RZ ;  /* 0x0000004a0a0a7224 */ /* 0x080fe200078e02ff */
[----:B------:R-:W-:Y:S01]  /*86c0*/  LEA.HI.X.SX32 R9, R16, R79, 0x2, P1 ;  /* 0x0000004f10097211 */ /* 0x000fe200008f16ff */
[----:B------:R-:W-:Y:S01]  /*86d0*/  IMAD R16, R74, 0x10, R16 ;  /* 0x000000104a107824 */ /* 0x000fe200078e0210 */
[CC--:B------:R-:W-:Y:S01]  /*86e0*/  ISETP.LT.AND P2, PT, R0.reuse, R109.reuse, !P0 ;  /* 0x0000006d0000720c */ /* 0x0c0fe20004741270 */
[----:B------:R-:W-:Y:S01]  /*86f0*/  IMAD R0, R0, R74, RZ ;  /* 0x0000004a00007224 */ /* 0x000fe200078e02ff */
[----:B------:R-:W-:Y:S01]  /*8700*/  ISETP.LT.AND P3, PT, R82, R109, !P0 ;  /* 0x0000006d5200720c */ /* 0x000fe20004761270 */
[----:B------:R1:W-:Y:S01]  /*8710*/  @P5 STG.E desc[UR10][R8.64], R31 ;  /* 0x0000001f08005986 */ /* 0x0003e2000c10190a */
[----:B--2---:R-:W-:-:S02]  /*8720*/  LEA R4, P1, R10, R77, 0x2 ;  /* 0x0000004d0a047211 */ /* 0x004fc400078210ff */
[-C--:B---3--:R-:W-:Y:S02]  /*8730*/  LEA R2, P5, R16, R77.reuse, 0x2 ;  /* 0x0000004d10027211 */ /* 0x088fe400078a10ff */
[----:B------:R-:W-:Y:S02]  /*8740*/  LEA R6, P6, R0, R77, 0x2 ;  /* 0x0000004d00067211 */ /* 0x000fe400078c10ff */
[-C--:B------:R-:W-:Y:S02]  /*8750*/  LEA.HI.X.SX32 R5, R10, R79.reuse, 0x2, P1 ;  /* 0x0000004f0a057211 */ /* 0x080fe400008f16ff */
[-C--:B------:R-:W-:Y:S01]  /*8760*/  LEA.HI.X.SX32 R3, R16, R79.reuse, 0x2, P5 ;  /* 0x0000004f10037211 */ /* 0x080fe200028f16ff */
[----:B------:R-:W-:Y:S01]  /*8770*/  IMAD R16, R74, 0x10, R16 ;  /* 0x000000104a107824 */ /* 0x000fe200078e0210 */
[----:B------:R-:W-:Y:S01]  /*8780*/  LEA.HI.X.SX32 R7, R0, R79, 0x2, P6 ;  /* 0x0000004f00077211 */ /* 0x000fe200030f16ff */
[C---:B------:R-:W-:Y:S01]  /*8790*/  VIADD R0, R75.reuse, 0x1e8 ;  /* 0x000001e84b007836 */ /* 0x040fe20000000000 */
[----:B------:R-:W-:Y:S01]  /*87a0*/  @P4 STG.E desc[UR10][R4.64], R35 ;  /* 0x0000002304004986 */ /* 0x000fe2000c10190a */
[----:B-1----:R-:W-:-:S02]  /*87b0*/  VIADD R8, R75, 0x1d8 ;  /* 0x000001d84b087836 */ /* 0x002fc40000000000 */
[----:B------:R-:W-:Y:S01]  /*87c0*/  IMAD R12, R74, 0x10, R16 ;  /* 0x000000104a0c7824 */ /* 0x000fe200078e0210 */
[----:B------:R1:W-:Y:S01]  /*87d0*/  @P3 STG.E desc[UR10][R2.64], R39 ;  /* 0x0000002702003986 */ /* 0x0003e2000c10190a */
[----:B------:R-:W-:-:S03]  /*87e0*/  IMAD R14, R0, R74, RZ ;  /* 0x0000004a000e7224 */ /* 0x000fc600078e02ff */
[----:B------:R2:W-:Y:S01]  /*87f0*/  @P2 STG.E desc[UR10][R6.64], R43 ;  /* 0x0000002b06002986 */ /* 0x0005e2000c10190a */
[C---:B------:R-:W-:Y:S01]  /*8800*/  ISETP.LT.AND P4, PT, R8.reuse, R109, !P0 ;  /* 0x0000006d0800720c */ /* 0x040fe20004781270 */
[-C--:B------:R-:W-:Y:S01]  /*8810*/  IMAD R10, R8, R74.reuse, RZ ;  /* 0x0000004a080a7224 */ /* 0x080fe200078e02ff */
[-C--:B-1----:R-:W-:Y:S01]  /*8820*/  LEA R2, P2, R16, R77.reuse, 0x2 ;  /* 0x0000004d10027211 */ /* 0x082fe200078410ff */
[----:B------:R-:W-:Y:S01]  /*8830*/  VIADD R75, R75, 0x1f8 ;  /* 0x000001f84b4b7836 */ /* 0x000fe20000000000 */
[----:B--2---:R-:W-:Y:S02]  /*8840*/  LEA R6, P3, R12, R77, 0x2 ;  /* 0x0000004d0c067211 */ /* 0x004fe400078610ff */
[----:B------:R-:W-:Y:S02]  /*8850*/  LEA.HI.X.SX32 R3, R16, R79, 0x2, P2 ;  /* 0x0000004f10037211 */ /* 0x000fe400010f16ff */
[----:B------:R-:W-:Y:S02]  /*8860*/  LEA R8, P2, R14, R77, 0x2 ;  /* 0x0000004d0e087211 */ /* 0x000fe400078410ff */
[----:B------:R-:W-:Y:S01]  /*8870*/  ISETP.LT.AND P5, PT, R80, R109, !P0 ;  /* 0x0000006d5000720c */ /* 0x000fe200047a1270 */
[----:B------:R-:W-:Y:S01]  /*8880*/  IMAD R18, R75, R74, RZ ;  /* 0x0000004a4b127224 */ /* 0x000fe200078e02ff */
[----:B------:R-:W-:Y:S01]  /*8890*/  LEA.HI.X.SX32 R7, R12, R79, 0x2, P3 ;  /* 0x0000004f0c077211 */ /* 0x000fe200018f16ff */
[----:B------:R-:W-:Y:S01]  /*88a0*/  IMAD R74, R74, 0x10, R12 ;  /* 0x000000104a4a7824 */ /* 0x000fe200078e020c */
[----:B------:R-:W-:-:S02]  /*88b0*/  ISETP.LT.AND P3, PT, R76, R109, !P0 ;  /* 0x0000006d4c00720c */ /* 0x000fc40004761270 */
[----:B------:R-:W-:Y:S02]  /*88c0*/  LEA.HI.X.SX32 R9, R14, R79, 0x2, P2 ;  /* 0x0000004f0e097211 */ /* 0x000fe400010f16ff */
[----:B------:R-:W-:Y:S02]  /*88d0*/  LEA R4, P6, R10, R77, 0x2 ;  /* 0x0000004d0a047211 */ /* 0x000fe400078c10ff */
[-C--:B------:R-:W-:Y:S02]  /*88e0*/  ISETP.LT.AND P2, PT, R0, R109.reuse, !P0 ;  /* 0x0000006d0000720c */ /* 0x080fe40004741270 */
[-C--:B------:R-:W-:Y:S02]  /*88f0*/  ISETP.LT.AND P1, PT, R78, R109.reuse, !P0 ;  /* 0x0000006d4e00720c */ /* 0x080fe40004721270 */
[----:B------:R-:W-:Y:S02]  /*8900*/  ISETP.LT.AND P0, PT, R75, R109, !P0 ;  /* 0x0000006d4b00720c */ /* 0x000fe40004701270 */
[----:B------:R-:W-:-:S02]  /*8910*/  LEA.HI.X.SX32 R5, R10, R79, 0x2, P6 ;  /* 0x0000004f0a057211 */ /* 0x000fc400030f16ff */
[C---:B------:R-:W-:Y:S01]  /*8920*/  LEA R10, P6, R74.reuse, R77, 0x2 ;  /* 0x0000004d4a0a7211 */ /* 0x040fe200078c10ff */
[----:B------:R1:W-:Y:S03]  /*8930*/  @P5 STG.E desc[UR10][R2.64], R47 ;  /* 0x0000002f02005986 */ /* 0x0003e6000c10190a */
[----:B------:R-:W-:Y:S01]  /*8940*/  LEA.HI.X.SX32 R11, R74, R79, 0x2, P6 ;  /* 0x0000004f4a0b7211 */ /* 0x000fe200030f16ff */
[----:B------:R1:W-:Y:S01]  /*8950*/  @P4 STG.E desc[UR10][R4.64], R51 ;  /* 0x0000003304004986 */ /* 0x0003e2000c10190a */
[----:B------:R-:W-:-:S03]  /*8960*/  LEA R12, P6, R18, R77, 0x2 ;  /* 0x0000004d120c7211 */ /* 0x000fc600078c10ff */
[----:B------:R1:W-:Y:S04]  /*8970*/  @P3 STG.E desc[UR10][R6.64], R55 ;  /* 0x0000003706003986 */ /* 0x0003e8000c10190a */
[----:B------:R1:W-:Y:S01]  /*8980*/  @P2 STG.E desc[UR10][R8.64], R59 ;  /* 0x0000003b08002986 */ /* 0x0003e2000c10190a */
[----:B------:R-:W-:-:S03]  /*8990*/  LEA.HI.X.SX32 R13, R18, R79, 0x2, P6 ;  /* 0x0000004f120d7211 */ /* 0x000fc600030f16ff */
[----:B------:R1:W-:Y:S01]  /*89a0*/  @P1 STG.E desc[UR10][R10.64], R63 ;  /* 0x0000003f0a001986 */ /* 0x0003e2000c10190a */
[----:B------:R-:W-:Y:S05]  /*89b0*/  @!P0 EXIT ;  /* 0x000000000000894d */ /* 0x000fea0003800000 */
[----:B------:R-:W-:Y:S01]  /*89c0*/  STG.E desc[UR10][R12.64], R67 ;  /* 0x000000430c007986 */ /* 0x000fe2000c10190a */
[----:B------:R-:W-:Y:S05]  /*89d0*/  EXIT ;  /* 0x000000000000794d */ /* 0x000fea0003800000 */
.L_x_2:
[----:B------:R-:W-:-:S00]  /*89e0*/  BRA `(.L_x_2) ;  /* 0xfffffffc00fc7947 */ /* 0x000fc0000383ffff */
[----:B------:R-:W-:-:S00]  /*89f0*/  NOP ;  /* 0x0000000000007918 */ /* 0x000fc00000000000 */
        /* <DEDUP_REMOVED lines=8> */
.L_x_3:


//--------------------- .nv.shared.matmul_kernel  --------------------------
	.section	.nv.shared.matmul_kernel,"aw",@nobits
	.sectionflags	@""
	.align	16
	.zero		1024


//--------------------- .nv.shared.reserved.0     --------------------------
	.section	.nv.shared.reserved.0,"aw",@nobits
	.weak		__nv_reservedSMEM_offset_0_alias
	.size		__nv_reservedSMEM_offset_0_alias, 0, 64
	.other		__nv_reservedSMEM_offset_0_alias,@"STO_CUDA_RESERVED_SHARED STV_DEFAULT"
__nv_reservedSMEM_offset_0_alias:
	.zero		0
	.zero		64


//--------------------- .nv.constant0.matmul_kernel --------------------------
	.section	.nv.constant0.matmul_kernel,"a",@progbits
	.sectionflags	@""
	.align	4
.nv.constant0.matmul_kernel:
	.zero		976


//--------------------- SYMBOLS --------------------------

	.type		.nv.reservedSmem.offset0,@object
	.size		.nv.reservedSmem.offset0,0x4
	.type		.nv.reservedSmem.cap,@object
	.size		.nv.reservedSmem.cap,0x4
